	.target	sm_90a

	.elftype	@"ET_EXEC"


//--------------------- .note.nv.tkinfo           --------------------------
	.section	.note.nv.tkinfo,"",@"SHT_NOTE"
	.sectionflags	@"SHF_NOTE_NV_TKINFO"
	.tkinfo
        /*0018*/ 	.word	0x00000002
        /*0030*/ 	.string	""
        /*0030*/ 	.string	"ptxas"
        /*0030*/ 	.string	"Cuda compilation tools, release 13.0, V13.0.88"
        /*0030*/ 	.string	"Build cuda_13.0.r13.0/compiler.36424714_0"
        /*0030*/ 	.string	"-v  -suppress-debug-info  -lineinfo  -arch sm_90a "



//--------------------- .note.nv.cuinfo           --------------------------
	.section	.note.nv.cuinfo,"",@"SHT_NOTE"
	.sectionflags	@"SHF_NOTE_NV_CUINFO"
        /*0018*/ 	.short	0x0002
        /*001a*/ 	.short	0x005a
        /*001c*/ 	.short	0x0082
	.zero		2


//--------------------- .nv.info                  --------------------------
	.section	.nv.info,"",@"SHT_CUDA_INFO"
	.align	4


	//----- nvinfo : EIATTR_REGCOUNT
	.align		4
        /*0000*/ 	.byte	0x04, 0x2f
        /*0002*/ 	.short	(.L_1 - .L_0)
	.align		4
.L_0:
        /*0004*/ 	.word	index@(gluon_mma)
        /*0008*/ 	.word	0x000000ff


	//----- nvinfo : EIATTR_FRAME_SIZE
	.align		4
.L_1:
        /*000c*/ 	.byte	0x04, 0x11
        /*000e*/ 	.short	(.L_3 - .L_2)
	.align		4
.L_2:
        /*0010*/ 	.word	index@(gluon_mma)
        /*0014*/ 	.word	0x000002c0


	//----- nvinfo : EIATTR_MIN_STACK_SIZE
	.align		4
.L_3:
        /*0018*/ 	.byte	0x04, 0x12
        /*001a*/ 	.short	(.L_5 - .L_4)
	.align		4
.L_4:
        /*001c*/ 	.word	index@(gluon_mma)
        /*0020*/ 	.word	0x000002c0
.L_5:


//--------------------- .nv.compat                --------------------------
	.section	.nv.compat,"",@"SHT_CUDA_COMPAT_INFO"
	.align	4
        /*0000*/ 	.byte	0x02, 0x09, 0x01, 0x00, 0x02, 0x02, 0x04, 0x00, 0x02, 0x05, 0x05, 0x00, 0x03, 0x07, 0x01, 0x01
        /*0010*/ 	.byte	0x02, 0x03, 0x00, 0x00, 0x02, 0x06, 0x01, 0x00, 0x04, 0x0b, 0x08, 0x00, 0x00, 0x00, 0x00, 0x00
        /*0020*/ 	.byte	0x00, 0x00, 0x00, 0x00


//--------------------- .nv.info.gluon_mma        --------------------------
	.section	.nv.info.gluon_mma,"",@"SHT_CUDA_INFO"
	.sectionflags	@""
	.align	4


	//----- nvinfo : EIATTR_CUDA_API_VERSION
	.align		4
        /*0000*/ 	.byte	0x04, 0x37
        /*0002*/ 	.short	(.L_7 - .L_6)
.L_6:
        /*0004*/ 	.word	0x00000082


	//----- nvinfo : EIATTR_KPARAM_INFO
	.align		4
.L_7:
        /*0008*/ 	.byte	0x04, 0x17
        /*000a*/ 	.short	(.L_9 - .L_8)
.L_8:
        /*000c*/ 	.word	0x00000000
        /*0010*/ 	.short	0x0004
        /*0012*/ 	.short	0x0020
        /*0014*/ 	.byte	0x00, 0xf4, 0x21, 0x00


	//----- nvinfo : EIATTR_KPARAM_INFO
	.align		4
.L_9:
        /*0018*/ 	.byte	0x04, 0x17
        /*001a*/ 	.short	(.L_11 - .L_10)
.L_10:
        /*001c*/ 	.word	0x00000000
        /*0020*/ 	.short	0x0003
        /*0022*/ 	.short	0x0018
        /*0024*/ 	.byte	0x00, 0xf4, 0x21, 0x00


	//----- nvinfo : EIATTR_KPARAM_INFO
	.align		4
.L_11:
        /*0028*/ 	.byte	0x04, 0x17
        /*002a*/ 	.short	(.L_13 - .L_12)
.L_12:
        /*002c*/ 	.word	0x00000000
        /*0030*/ 	.short	0x0002
        /*0032*/ 	.short	0x0010
        /*0034*/ 	.byte	0x00, 0xf4, 0x21, 0x00


	//----- nvinfo : EIATTR_KPARAM_INFO
	.align		4
.L_13:
        /*0038*/ 	.byte	0x04, 0x17
        /*003a*/ 	.short	(.L_15 - .L_14)
.L_14:
        /*003c*/ 	.word	0x00000000
        /*0040*/ 	.short	0x0001
        /*0042*/ 	.short	0x0008
        /*0044*/ 	.byte	0x00, 0xf4, 0x21, 0x00


	//----- nvinfo : EIATTR_KPARAM_INFO
	.align		4
.L_15:
        /*0048*/ 	.byte	0x04, 0x17
        /*004a*/ 	.short	(.L_17 - .L_16)
.L_16:
        /*004c*/ 	.word	0x00000000
        /*0050*/ 	.short	0x0000
        /*0052*/ 	.short	0x0000
        /*0054*/ 	.byte	0x00, 0xf4, 0x21, 0x00


	//----- nvinfo : EIATTR_SPARSE_MMA_MASK
	.align		4
.L_17:
        /*0058*/ 	.byte	0x03, 0x50
        /*005a*/ 	.short	0x0000


	//----- nvinfo : EIATTR_MAXREG_COUNT
	.align		4
        /*005c*/ 	.byte	0x03, 0x1b
        /*005e*/ 	.short	0x00ff


	//----- nvinfo : EIATTR_NUM_BARRIERS
	.align		4
        /*0060*/ 	.byte	0x02, 0x4c
        /*0062*/ 	.byte	0x01
	.zero		1


	//----- nvinfo : EIATTR_ANNOTATIONS
	.align		4
        /*0064*/ 	.byte	0x04, 0x55
        /*0066*/ 	.short	(.L_19 - .L_18)


	//   ....[0]....
.L_18:
        /*0068*/ 	.word	0x00000001
        /*006c*/ 	.byte	0xa0, 0x11, 0x00, 0x00, 0x01, 0x00, 0x00, 0x00, 0xb0, 0x11, 0x00, 0x00, 0x01, 0x00, 0x00, 0x00
        /* <DEDUP_REMOVED lines=148> */
        /*09bc*/ 	.byte	0xb0, 0x5b, 0x00, 0x00, 0x01, 0x00, 0x00, 0x00, 0xc0, 0x5b, 0x00, 0x00


	//----- nvinfo : EIATTR_MERCURY_ISA_VERSION
	.align		4
.L_19:
        /*09c8*/ 	.byte	0x03, 0x5f
        /*09ca*/ 	.short	0x0101


	//----- nvinfo : EIATTR_EXIT_INSTR_OFFSETS
	.align		4
        /*09cc*/ 	.byte	0x04, 0x1c
        /*09ce*/ 	.short	(.L_21 - .L_20)


	//   ....[0]....
.L_20:
        /*09d0*/ 	.word	0x00005d30


	//----- nvinfo : EIATTR_REQNTID
	.align		4
.L_21:
        /*09d4*/ 	.byte	0x04, 0x10
        /*09d6*/ 	.short	(.L_23 - .L_22)
.L_22:
        /*09d8*/ 	.word	0x00000080
        /*09dc*/ 	.word	0x00000001
        /*09e0*/ 	.word	0x00000001


	//----- nvinfo : EIATTR_CBANK_PARAM_SIZE
	.align		4
.L_23:
        /*09e4*/ 	.byte	0x03, 0x19
        /*09e6*/ 	.short	0x0028


	//----- nvinfo : EIATTR_PARAM_CBANK
	.align		4
        /*09e8*/ 	.byte	0x04, 0x0a
        /*09ea*/ 	.short	(.L_25 - .L_24)
	.align		4
.L_24:
        /*09ec*/ 	.word	index@(.nv.constant0.gluon_mma)
        /*09f0*/ 	.short	0x0210
        /*09f2*/ 	.short	0x0028


	//----- nvinfo : EIATTR_SW_WAR
	.align		4
.L_25:
        /*09f4*/ 	.byte	0x04, 0x36
        /*09f6*/ 	.short	(.L_27 - .L_26)
.L_26:
        /*09f8*/ 	.word	0x00000008
.L_27:


//--------------------- .nv.callgraph             --------------------------
	.section	.nv.callgraph,"",@"SHT_CUDA_CALLGRAPH"
	.align	4
	.sectionentsize	8
	.align		4
        /*0000*/ 	.word	0x00000000
	.align		4
        /*0004*/ 	.word	0xffffffff
	.align		4
        /*0008*/ 	.word	0x00000000
	.align		4
        /*000c*/ 	.word	0xfffffffe
	.align		4
        /*0010*/ 	.word	0x00000000
	.align		4
        /*0014*/ 	.word	0xfffffffd
	.align		4
        /*0018*/ 	.word	0x00000000
	.align		4
        /*001c*/ 	.word	0xfffffffc


//--------------------- .text.gluon_mma           --------------------------
	.section	.text.gluon_mma,"ax",@progbits
	.align	128
        .global         gluon_mma
        .type           gluon_mma,@function
        .size           gluon_mma,(.L_x_1 - gluon_mma)
        .other          gluon_mma,@"STO_CUDA_ENTRY STV_DEFAULT"
gluon_mma:
.text.gluon_mma:
[----:B------:R-:W0:Y:S01]  /*0000*/  LDC R1, c[0x0][0x28] ;  /* 0x00000a00ff017b82 */ /* 0x000e220000000800 */
[----:B------:R-:W1:Y:S01]  /*0010*/  S2R R2, SR_TID.X ;  /* 0x0000000000027919 */ /* 0x000e620000002100 */
[----:B------:R-:W-:Y:S01]  /*0020*/  ULDC.64 UR4, c[0x0][0x210] ;  /* 0x0000840000047ab9 */ /* 0x000fe20000000a00 */
[----:B------:R-:W-:-:S05]  /*0030*/  ULDC.64 UR12, c[0x0][0x208] ;  /* 0x00008200000c7ab9 */ /* 0x000fca0000000a00 */
[----:B------:R-:W2:Y:S01]  /*0040*/  LDC.64 R70, c[0x0][0x218] ;  /* 0x00008600ff467b82 */ /* 0x000ea20000000a00 */
[----:B0-----:R-:W-:-:S07]  /*0050*/  VIADD R1, R1, 0xfffffd40 ;  /* 0xfffffd4001017836 */ /* 0x001fce0000000000 */
[----:B------:R-:W0:Y:S08]  /*0060*/  S2UR UR8, SR_CgaCtaId ;  /* 0x00000000000879c3 */ /* 0x000e300000008800 */
[----:B------:R-:W3:Y:S01]  /*0070*/  LDC.64 R172, c[0x0][0x220] ;  /* 0x00008800ffac7b82 */ /* 0x000ee20000000a00 */
[----:B-1----:R-:W-:Y:S02]  /*0080*/  SHF.R.U32.HI R3, RZ, 0x5, R2 ;  /* 0x00000005ff037819 */ /* 0x002fe40000011602 */
[----:B------:R-:W-:-:S02]  /*0090*/  LOP3.LUT R25, R2, 0x60, RZ, 0xc0, !PT ;  /* 0x0000006002197812 */ /* 0x000fc400078ec0ff */
[----:B------:R-:W-:Y:S02]  /*00a0*/  SGXT.U32 R3, R3, 0x2 ;  /* 0x000000020303781a */ /* 0x000fe40000000000 */
[----:B------:R-:W-:Y:S02]  /*00b0*/  IADD3 R16, P0, R25, UR4, RZ ;  /* 0x0000000419107c10 */ /* 0x000fe4000ff1e0ff */
[----:B------:R-:W-:Y:S02]  /*00c0*/  LOP3.LUT R5, R3, 0x4, RZ, 0xfc, !PT ;  /* 0x0000000403057812 */ /* 0x000fe400078efcff */
[----:B------:R-:W-:Y:S02]  /*00d0*/  IADD3.X R17, RZ, UR5, RZ, P0, !PT ;  /* 0x00000005ff117c10 */ /* 0x000fe400087fe4ff */
[----:B------:R-:W-:Y:S01]  /*00e0*/  LOP3.LUT R0, R2, 0xf, RZ, 0xc0, !PT ;  /* 0x0000000f02007812 */ /* 0x000fe200078ec0ff */
[----:B------:R-:W-:Y:S01]  /*00f0*/  IMAD.SHL.U32 R4, R5, 0x10, RZ ;  /* 0x0000001005047824 */ /* 0x000fe200078e00ff */
[----:B------:R-:W-:-:S02]  /*0100*/  LOP3.LUT R13, R3, 0x14, RZ, 0xfc, !PT ;  /* 0x00000014030d7812 */ /* 0x000fc400078efcff */
[----:B------:R-:W-:Y:S01]  /*0110*/  LOP3.LUT R7, R3, 0x8, RZ, 0xfc, !PT ;  /* 0x0000000803077812 */ /* 0x000fe200078efcff */
[----:B------:R-:W-:Y:S01]  /*0120*/  IMAD.WIDE.U32 R16, R0, 0x2, R16 ;  /* 0x0000000200107825 */ /* 0x000fe200078e0010 */
[----:B------:R-:W-:Y:S02]  /*0130*/  LEA R18, P1, R5, UR4, 0x5 ;  /* 0x0000000405127c11 */ /* 0x000fe4000f8228ff */
[----:B------:R-:W-:Y:S01]  /*0140*/  LOP3.LUT R9, R3, 0xc, RZ, 0xfc, !PT ;  /* 0x0000000c03097812 */ /* 0x000fe200078efcff */
[----:B------:R-:W-:Y:S01]  /*0150*/  IMAD.SHL.U32 R14, R13, 0x10, RZ ;  /* 0x000000100d0e7824 */ /* 0x000fe200078e00ff */
[----:B------:R-:W-:Y:S01]  /*0160*/  LOP3.LUT R15, R3, 0x18, RZ, 0xfc, !PT ;  /* 0x00000018030f7812 */ /* 0x000fe200078efcff */
[----:B------:R-:W-:Y:S01]  /*0170*/  IMAD.SHL.U32 R8, R7, 0x10, RZ ;  /* 0x0000001007087824 */ /* 0x000fe200078e00ff */
[----:B------:R-:W-:Y:S02]  /*0180*/  LOP3.LUT R11, R3, 0x10, RZ, 0xfc, !PT ;  /* 0x00000010030b7812 */ /* 0x000fe400078efcff */
[----:B------:R-:W-:-:S02]  /*0190*/  LEA R30, P3, R13, UR4, 0x5 ;  /* 0x000000040d1e7c11 */ /* 0x000fc4000f8628ff */
[----:B------:R-:W-:Y:S02]  /*01a0*/  LEA.HI.X R19, R4, UR5, RZ, 0x1, P1 ;  /* 0x0000000504137c11 */ /* 0x000fe400088f0cff */
[----:B------:R-:W-:Y:S01]  /*01b0*/  LEA R22, P0, R7, UR4, 0x5 ;  /* 0x0000000407167c11 */ /* 0x000fe2000f8028ff */
[----:B------:R1:W4:Y:S01]  /*01c0*/  LDG.E.U16 R4, desc[UR12][R16.64] ;  /* 0x0000000c10047981 */ /* 0x000322000c1e1500 */
[C---:B------:R-:W-:Y:S01]  /*01d0*/  IMAD.SHL.U32 R10, R9.reuse, 0x10, RZ ;  /* 0x00000010090a7824 */ /* 0x040fe200078e00ff */
[----:B------:R-:W-:Y:S01]  /*01e0*/  LEA R26, P1, R9, UR4, 0x5 ;  /* 0x00000004091a7c11 */ /* 0x000fe2000f8228ff */
[----:B------:R-:W-:Y:S01]  /*01f0*/  IMAD.WIDE.U32 R18, R0, 0x2, R18 ;  /* 0x0000000200127825 */ /* 0x000fe200078e0012 */
[C---:B------:R-:W-:Y:S02]  /*0200*/  SHF.L.U32 R12, R11.reuse, 0x4, RZ ;  /* 0x000000040b0c7819 */ /* 0x040fe400000006ff */
[----:B------:R-:W-:Y:S02]  /*0210*/  LEA R28, P2, R11, UR4, 0x5 ;  /* 0x000000040b1c7c11 */ /* 0x000fe4000f8428ff */
[C---:B------:R-:W-:Y:S01]  /*0220*/  LEA R32, P4, R15.reuse, UR4, 0x5 ;  /* 0x000000040f207c11 */ /* 0x040fe2000f8828ff */
[----:B------:R5:W3:Y:S01]  /*0230*/  LDG.E.U16 R6, desc[UR12][R18.64] ;  /* 0x0000000c12067981 */ /* 0x000ae2000c1e1500 */
[----:B-1----:R-:W-:Y:S01]  /*0240*/  IMAD.SHL.U32 R16, R15, 0x10, RZ ;  /* 0x000000100f107824 */ /* 0x002fe200078e00ff */
[----:B------:R-:W-:-:S02]  /*0250*/  LEA.HI.X R31, R14, UR5, RZ, 0x1, P3 ;  /* 0x000000050e1f7c11 */ /* 0x000fc400098f0cff */
[----:B------:R-:W-:Y:S02]  /*0260*/  LEA.HI.X R23, R8, UR5, RZ, 0x1, P0 ;  /* 0x0000000508177c11 */ /* 0x000fe400080f0cff */
[----:B------:R-:W-:Y:S01]  /*0270*/  LEA.HI.X R27, R10, UR5, RZ, 0x1, P1 ;  /* 0x000000050a1b7c11 */ /* 0x000fe200088f0cff */
[----:B------:R-:W-:Y:S01]  /*0280*/  IMAD.WIDE.U32 R30, R0, 0x2, R30 ;  /* 0x00000002001e7825 */ /* 0x000fe200078e001e */
[----:B------:R-:W-:Y:S02]  /*0290*/  LEA.HI.X R29, R12, UR5, RZ, 0x1, P2 ;  /* 0x000000050c1d7c11 */ /* 0x000fe400090f0cff */
[----:B------:R-:W-:Y:S01]  /*02a0*/  LEA.HI.X R33, R16, UR5, RZ, 0x1, P4 ;  /* 0x0000000510217c11 */ /* 0x000fe2000a0f0cff */
[C---:B------:R-:W-:Y:S01]  /*02b0*/  IMAD.WIDE.U32 R22, R0.reuse, 0x2, R22 ;  /* 0x0000000200167825 */ /* 0x040fe200078e0016 */
[C---:B------:R-:W-:Y:S01]  /*02c0*/  LOP3.LUT R251, R3.reuse, 0x28, RZ, 0xfc, !PT ;  /* 0x0000002803fb7812 */ /* 0x040fe200078efcff */
[----:B------:R1:W3:Y:S01]  /*02d0*/  LDG.E.U16 R14, desc[UR12][R30.64] ;  /* 0x0000000c1e0e7981 */ /* 0x0002e2000c1e1500 */
[C---:B------:R-:W-:Y:S01]  /*02e0*/  LOP3.LUT R17, R3.reuse, 0x1c, RZ, 0xfc, !PT ;  /* 0x0000001c03117812 */ /* 0x040fe200078efcff */
[C---:B------:R-:W-:Y:S01]  /*02f0*/  IMAD.WIDE.U32 R26, R0.reuse, 0x2, R26 ;  /* 0x00000002001a7825 */ /* 0x040fe200078e001a */
[C---:B-----5:R-:W-:Y:S01]  /*0300*/  LOP3.LUT R19, R3.reuse, 0x20, RZ, 0xfc, !PT ;  /* 0x0000002003137812 */ /* 0x060fe200078efcff */
[----:B------:R5:W4:Y:S01]  /*0310*/  LDG.E.U16 R8, desc[UR12][R22.64] ;  /* 0x0000000c16087981 */ /* 0x000b22000c1e1500 */
[C---:B------:R-:W-:Y:S01]  /*0320*/  LOP3.LUT R21, R3.reuse, 0x24, RZ, 0xfc, !PT ;  /* 0x0000002403157812 */ /* 0x040fe200078efcff */
[C---:B------:R-:W-:Y:S01]  /*0330*/  IMAD.WIDE.U32 R28, R0.reuse, 0x2, R28 ;  /* 0x00000002001c7825 */ /* 0x040fe200078e001c */
[----:B------:R-:W-:Y:S01]  /*0340*/  LOP3.LUT R249, R3, 0x2c, RZ, 0xfc, !PT ;  /* 0x0000002c03f97812 */ /* 0x000fe200078efcff */
[----:B------:R2:W3:Y:S02]  /*0350*/  LDG.E.U16 R10, desc[UR12][R26.64] ;  /* 0x0000000c1a0a7981 */ /* 0x0004e4000c1e1500 */
[----:B------:R-:W-:Y:S01]  /*0360*/  IMAD.WIDE.U32 R32, R0, 0x2, R32 ;  /* 0x0000000200207825 */ /* 0x000fe200078e0020 */
[C---:B-1----:R-:W-:Y:S01]  /*0370*/  SHF.L.U32 R31, R251.reuse, 0x4, RZ ;  /* 0x00000004fb1f7819 */ /* 0x042fe200000006ff */
[----:B------:R1:W3:Y:S01]  /*0380*/  LDG.E.U16 R12, desc[UR12][R28.64] ;  /* 0x0000000c1c0c7981 */ /* 0x0002e2000c1e1500 */
[----:B------:R-:W-:-:S02]  /*0390*/  LEA R30, P3, R251, UR4, 0x5 ;  /* 0x00000004fb1e7c11 */ /* 0x000fc4000f8628ff */
[C---:B------:R-:W-:Y:S01]  /*03a0*/  SHF.L.U32 R18, R17.reuse, 0x4, RZ ;  /* 0x0000000411127819 */ /* 0x040fe200000006ff */
[----:B------:R0:W3:Y:S01]  /*03b0*/  LDG.E.U16 R16, desc[UR12][R32.64] ;  /* 0x0000000c20107981 */ /* 0x0000e2000c1e1500 */
[----:B-----5:R-:W-:Y:S01]  /*03c0*/  LEA R22, P0, R17, UR4, 0x5 ;  /* 0x0000000411167c11 */ /* 0x020fe2000f8028ff */
[C---:B------:R-:W-:Y:S01]  /*03d0*/  IMAD.SHL.U32 R20, R19.reuse, 0x10, RZ ;  /* 0x0000001013147824 */ /* 0x040fe200078e00ff */
[----:B--2---:R-:W-:Y:S01]  /*03e0*/  LEA R26, P1, R19, UR4, 0x5 ;  /* 0x00000004131a7c11 */ /* 0x004fe2000f8228ff */
[----:B------:R-:W-:Y:S01]  /*03f0*/  IMAD.SHL.U32 R24, R21, 0x10, RZ ;  /* 0x0000001015187824 */ /* 0x000fe200078e00ff */
[----:B------:R-:W-:Y:S02]  /*0400*/  LEA.HI.X R31, R31, UR5, RZ, 0x1, P3 ;  /* 0x000000051f1f7c11 */ /* 0x000fe400098f0cff */
[----:B-1----:R-:W-:Y:S02]  /*0410*/  LEA R28, P2, R21, UR4, 0x5 ;  /* 0x00000004151c7c11 */ /* 0x002fe4000f8428ff */
[----:B------:R-:W-:Y:S01]  /*0420*/  LEA.HI.X R23, R18, UR5, RZ, 0x1, P0 ;  /* 0x0000000512177c11 */ /* 0x000fe200080f0cff */
[C---:B0-----:R-:W-:Y:S01]  /*0430*/  IMAD.SHL.U32 R33, R249.reuse, 0x10, RZ ;  /* 0x00000010f9217824 */ /* 0x041fe200078e00ff */
[----:B------:R-:W-:Y:S01]  /*0440*/  LEA R32, P4, R249, UR4, 0x5 ;  /* 0x00000004f9207c11 */ /* 0x000fe2000f8828ff */
[----:B------:R-:W-:Y:S01]  /*0450*/  IMAD.WIDE.U32 R30, R0, 0x2, R30 ;  /* 0x00000002001e7825 */ /* 0x000fe200078e001e */
[----:B------:R-:W-:-:S02]  /*0460*/  LEA.HI.X R27, R20, UR5, RZ, 0x1, P1 ;  /* 0x00000005141b7c11 */ /* 0x000fc400088f0cff */
[----:B------:R-:W-:Y:S01]  /*0470*/  LEA.HI.X R29, R24, UR5, RZ, 0x1, P2 ;  /* 0x00000005181d7c11 */ /* 0x000fe200090f0cff */
[C---:B------:R-:W-:Y:S01]  /*0480*/  IMAD.WIDE.U32 R22, R0.reuse, 0x2, R22 ;  /* 0x0000000200167825 */ /* 0x040fe200078e0016 */
[----:B------:R-:W-:Y:S01]  /*0490*/  LEA.HI.X R33, R33, UR5, RZ, 0x1, P4 ;  /* 0x0000000521217c11 */ /* 0x000fe2000a0f0cff */
[----:B------:R0:W2:Y:S01]  /*04a0*/  LDG.E.U16 R45, desc[UR12][R30.64] ;  /* 0x0000000c1e2d7981 */ /* 0x0000a2000c1e1500 */
[C---:B------:R-:W-:Y:S02]  /*04b0*/  LOP3.LUT R247, R3.reuse, 0x30, RZ, 0xfc, !PT ;  /* 0x0000003003f77812 */ /* 0x040fe400078efcff */
[C---:B------:R-:W-:Y:S01]  /*04c0*/  LOP3.LUT R241, R3.reuse, 0x3c, RZ, 0xfc, !PT ;  /* 0x0000003c03f17812 */ /* 0x040fe200078efcff */
[C---:B------:R-:W-:Y:S01]  /*04d0*/  IMAD.WIDE.U32 R26, R0.reuse, 0x2, R26 ;  /* 0x00000002001a7825 */ /* 0x040fe200078e001a */
[C---:B------:R-:W-:Y:S01]  /*04e0*/  LOP3.LUT R243, R3.reuse, 0x38, RZ, 0xfc, !PT ;  /* 0x0000003803f37812 */ /* 0x040fe200078efcff */
[----:B------:R1:W5:Y:S02]  /*04f0*/  LDG.E.U16 R42, desc[UR12][R22.64] ;  /* 0x0000000c162a7981 */ /* 0x000364000c1e1500 */
[C---:B------:R-:W-:Y:S01]  /*0500*/  IMAD.WIDE.U32 R28, R0.reuse, 0x2, R28 ;  /* 0x00000002001c7825 */ /* 0x040fe200078e001c */
[C---:B------:R-:W-:Y:S01]  /*0510*/  LOP3.LUT R245, R3.reuse, 0x34, RZ, 0xfc, !PT ;  /* 0x0000003403f57812 */ /* 0x040fe200078efcff */
[----:B------:R1:W2:Y:S02]  /*0520*/  LDG.E.U16 R43, desc[UR12][R26.64] ;  /* 0x0000000c1a2b7981 */ /* 0x0002a4000c1e1500 */
[----:B------:R-:W-:Y:S01]  /*0530*/  IMAD.WIDE.U32 R32, R0, 0x2, R32 ;  /* 0x0000000200207825 */ /* 0x000fe200078e0020 */
[----:B------:R-:W-:Y:S01]  /*0540*/  LOP3.LUT R239, R3, 0x40, RZ, 0xfc, !PT ;  /* 0x0000004003ef7812 */ /* 0x000fe200078efcff */
[----:B------:R1:W5:Y:S01]  /*0550*/  LDG.E.U16 R44, desc[UR12][R28.64] ;  /* 0x0000000c1c2c7981 */ /* 0x000362000c1e1500 */
[----:B0-----:R-:W-:Y:S01]  /*0560*/  LEA R30, P3, R241, UR4, 0x5 ;  /* 0x00000004f11e7c11 */ /* 0x001fe2000f8628ff */
[C---:B------:R-:W-:Y:S01]  /*0570*/  IMAD.SHL.U32 R18, R247.reuse, 0x10, RZ ;  /* 0x00000010f7127824 */ /* 0x040fe200078e00ff */
[----:B-1----:R-:W-:Y:S01]  /*0580*/  LEA R22, P0, R247, UR4, 0x5 ;  /* 0x00000004f7167c11 */ /* 0x002fe2000f8028ff */
[----:B------:R-:W-:Y:S01]  /*0590*/  IMAD.SHL.U32 R31, R241, 0x10, RZ ;  /* 0x00000010f11f7824 */ /* 0x000fe200078e00ff */
[----:B------:R0:W5:Y:S01]  /*05a0*/  LDG.E.U16 R46, desc[UR12][R32.64] ;  /* 0x0000000c202e7981 */ /* 0x000162000c1e1500 */
[----:B------:R-:W-:Y:S01]  /*05b0*/  IMAD.SHL.U32 R24, R243, 0x10, RZ ;  /* 0x00000010f3187824 */ /* 0x000fe200078e00ff */
[----:B------:R-:W-:-:S02]  /*05c0*/  SHF.L.U32 R20, R245, 0x4, RZ ;  /* 0x00000004f5147819 */ /* 0x000fc400000006ff */
[----:B------:R-:W-:Y:S02]  /*05d0*/  LEA R26, P1, R245, UR4, 0x5 ;  /* 0x00000004f51a7c11 */ /* 0x000fe4000f8228ff */
[----:B------:R-:W-:Y:S02]  /*05e0*/  LEA R28, P2, R243, UR4, 0x5 ;  /* 0x00000004f31c7c11 */ /* 0x000fe4000f8428ff */
[----:B------:R-:W-:Y:S02]  /*05f0*/  LEA.HI.X R23, R18, UR5, RZ, 0x1, P0 ;  /* 0x0000000512177c11 */ /* 0x000fe400080f0cff */
[C---:B0-----:R-:W-:Y:S02]  /*0600*/  SHF.L.U32 R33, R239.reuse, 0x4, RZ ;  /* 0x00000004ef217819 */ /* 0x041fe400000006ff */
[----:B------:R-:W-:Y:S02]  /*0610*/  LEA R32, P4, R239, UR4, 0x5 ;  /* 0x00000004ef207c11 */ /* 0x000fe4000f8828ff */
[----:B------:R-:W-:-:S02]  /*0620*/  LEA.HI.X R31, R31, UR5, RZ, 0x1, P3 ;  /* 0x000000051f1f7c11 */ /* 0x000fc400098f0cff */
[----:B------:R-:W-:Y:S02]  /*0630*/  LEA.HI.X R27, R20, UR5, RZ, 0x1, P1 ;  /* 0x00000005141b7c11 */ /* 0x000fe400088f0cff */
[----:B------:R-:W-:Y:S01]  /*0640*/  LEA.HI.X R29, R24, UR5, RZ, 0x1, P2 ;  /* 0x00000005181d7c11 */ /* 0x000fe200090f0cff */
[C---:B------:R-:W-:Y:S01]  /*0650*/  IMAD.WIDE.U32 R22, R0.reuse, 0x2, R22 ;  /* 0x0000000200167825 */ /* 0x040fe200078e0016 */
[----:B------:R-:W-:Y:S02]  /*0660*/  LEA.HI.X R33, R33, UR5, RZ, 0x1, P4 ;  /* 0x0000000521217c11 */ /* 0x000fe4000a0f0cff */
[C---:B------:R-:W-:Y:S01]  /*0670*/  LOP3.LUT R237, R3.reuse, 0x44, RZ, 0xfc, !PT ;  /* 0x0000004403ed7812 */ /* 0x040fe200078efcff */
[C---:B------:R-:W-:Y:S01]  /*0680*/  IMAD.WIDE.U32 R30, R0.reuse, 0x2, R30 ;  /* 0x00000002001e7825 */ /* 0x040fe200078e001e */
[C---:B------:R-:W-:Y:S01]  /*0690*/  LOP3.LUT R233, R3.reuse, 0x4c, RZ, 0xfc, !PT ;  /* 0x0000004c03e97812 */ /* 0x040fe200078efcff */
[----:B------:R0:W5:Y:S01]  /*06a0*/  LDG.E.U16 R47, desc[UR12][R22.64] ;  /* 0x0000000c162f7981 */ /* 0x000162000c1e1500 */
[C---:B------:R-:W-:Y:S01]  /*06b0*/  LOP3.LUT R235, R3.reuse, 0x48, RZ, 0xfc, !PT ;  /* 0x0000004803eb7812 */ /* 0x040fe200078efcff */
[C---:B------:R-:W-:Y:S01]  /*06c0*/  IMAD.WIDE.U32 R26, R0.reuse, 0x2, R26 ;  /* 0x00000002001a7825 */ /* 0x040fe200078e001a */
[C---:B------:R-:W-:Y:S01]  /*06d0*/  LOP3.LUT R155, R3.reuse, 0x50, RZ, 0xfc, !PT ;  /* 0x00000050039b7812 */ /* 0x040fe200078efcff */
[----:B------:R1:W5:Y:S01]  /*06e0*/  LDG.E.U16 R50, desc[UR12][R30.64] ;  /* 0x0000000c1e327981 */ /* 0x000362000c1e1500 */
[----:B------:R-:W-:Y:S01]  /*06f0*/  LOP3.LUT R153, R3, 0x54, RZ, 0xfc, !PT ;  /* 0x0000005403997812 */ /* 0x000fe200078efcff */
[C---:B------:R-:W-:Y:S01]  /*0700*/  IMAD.WIDE.U32 R28, R0.reuse, 0x2, R28 ;  /* 0x00000002001c7825 */ /* 0x040fe200078e001c */
[----:B------:R-:W-:Y:S01]  /*0710*/  SHF.L.U32 R24, R233, 0x4, RZ ;  /* 0x00000004e9187819 */ /* 0x000fe200000006ff */
[----:B------:R1:W5:Y:S02]  /*0720*/  LDG.E.U16 R48, desc[UR12][R26.64] ;  /* 0x0000000c1a307981 */ /* 0x000364000c1e1500 */
[----:B------:R-:W-:Y:S01]  /*0730*/  IMAD.WIDE.U32 R32, R0, 0x2, R32 ;  /* 0x0000000200207825 */ /* 0x000fe200078e0020 */
[C---:B0-----:R-:W-:Y:S01]  /*0740*/  LEA R22, P0, R237.reuse, UR4, 0x5 ;  /* 0x00000004ed167c11 */ /* 0x041fe2000f8028ff */
[----:B------:R0:W5:Y:S02]  /*0750*/  LDG.E.U16 R49, desc[UR12][R28.64] ;  /* 0x0000000c1c317981 */ /* 0x000164000c1e1500 */
[----:B------:R-:W-:Y:S01]  /*0760*/  IMAD.SHL.U32 R18, R237, 0x10, RZ ;  /* 0x00000010ed127824 */ /* 0x000fe200078e00ff */
[----:B-1----:R-:W-:Y:S01]  /*0770*/  LEA R30, P2, R233, UR4, 0x5 ;  /* 0x00000004e91e7c11 */ /* 0x002fe2000f8428ff */
[----:B------:R-:W-:Y:S01]  /*0780*/  IMAD.SHL.U32 R20, R235, 0x10, RZ ;  /* 0x00000010eb147824 */ /* 0x000fe200078e00ff */
[----:B------:R1:W5:Y:S01]  /*0790*/  LDG.E.U16 R51, desc[UR12][R32.64] ;  /* 0x0000000c20337981 */ /* 0x000362000c1e1500 */
[----:B------:R-:W-:Y:S01]  /*07a0*/  IMAD.SHL.U32 R26, R155, 0x10, RZ ;  /* 0x000000109b1a7824 */ /* 0x000fe200078e00ff */
[C---:B------:R-:W-:Y:S01]  /*07b0*/  LEA R34, P4, R153.reuse, UR4, 0x5 ;  /* 0x0000000499227c11 */ /* 0x040fe2000f8828ff */
[----:B------:R-:W-:Y:S01]  /*07c0*/  IMAD.SHL.U32 R27, R153, 0x10, RZ ;  /* 0x00000010991b7824 */ /* 0x000fe200078e00ff */
[----:B------:R-:W-:-:S02]  /*07d0*/  LEA.HI.X R23, R18, UR5, RZ, 0x1, P0 ;  /* 0x0000000512177c11 */ /* 0x000fc400080f0cff */
[----:B0-----:R-:W-:Y:S02]  /*07e0*/  LEA R28, P1, R235, UR4, 0x5 ;  /* 0x00000004eb1c7c11 */ /* 0x001fe4000f8228ff */
[----:B------:R-:W-:Y:S02]  /*07f0*/  LEA.HI.X R31, R24, UR5, RZ, 0x1, P2 ;  /* 0x00000005181f7c11 */ /* 0x000fe400090f0cff */
[----:B-1----:R-:W-:Y:S02]  /*0800*/  LEA R32, P3, R155, UR4, 0x5 ;  /* 0x000000049b207c11 */ /* 0x002fe4000f8628ff */
[----:B------:R-:W-:Y:S01]  /*0810*/  LEA.HI.X R29, R20, UR5, RZ, 0x1, P1 ;  /* 0x00000005141d7c11 */ /* 0x000fe200088f0cff */
[----:B------:R-:W-:Y:S01]  /*0820*/  IMAD.WIDE.U32 R30, R0, 0x2, R30 ;  /* 0x00000002001e7825 */ /* 0x000fe200078e001e */
[----:B------:R-:W-:Y:S02]  /*0830*/  LEA.HI.X R33, R26, UR5, RZ, 0x1, P3 ;  /* 0x000000051a217c11 */ /* 0x000fe400098f0cff */
[----:B------:R-:W-:Y:S01]  /*0840*/  LEA.HI.X R35, R27, UR5, RZ, 0x1, P4 ;  /* 0x000000051b237c11 */ /* 0x000fe2000a0f0cff */
[C---:B------:R-:W-:Y:S01]  /*0850*/  IMAD.WIDE.U32 R26, R0.reuse, 0x2, R22 ;  /* 0x00000002001a7825 */ /* 0x040fe200078e0016 */
[C---:B------:R-:W-:Y:S01]  /*0860*/  LOP3.LUT R157, R3.reuse, 0x5c, RZ, 0xfc, !PT ;  /* 0x0000005c039d7812 */ /* 0x040fe200078efcff */
[----:B------:R0:W5:Y:S01]  /*0870*/  LDG.E.U16 R53, desc[UR12][R30.64] ;  /* 0x0000000c1e357981 */ /* 0x000162000c1e1500 */
[C---:B------:R-:W-:Y:S01]  /*0880*/  LOP3.LUT R23, R3.reuse, 0x58, RZ, 0xfc, !PT ;  /* 0x0000005803177812 */ /* 0x040fe200078efcff */
[C---:B------:R-:W-:Y:S01]  /*0890*/  IMAD.WIDE.U32 R28, R0.reuse, 0x2, R28 ;  /* 0x00000002001c7825 */ /* 0x040fe200078e001c */
[C---:B------:R-:W-:Y:S01]  /*08a0*/  LOP3.LUT R163, R3.reuse, 0x68, RZ, 0xfc, !PT ;  /* 0x0000006803a37812 */ /* 0x040fe200078efcff */
[----:B------:R1:W5:Y:S02]  /*08b0*/  LDG.E.U16 R24, desc[UR12][R26.64] ;  /* 0x0000000c1a187981 */ /* 0x000364000c1e1500 */
[----:B------:R-:W-:Y:S01]  /*08c0*/  IMAD.WIDE.U32 R34, R0, 0x2, R34 ;  /* 0x0000000200227825 */ /* 0x000fe200078e0022 */
[----:B------:R-:W-:Y:S01]  /*08d0*/  LOP3.LUT R161, R3, 0x64, RZ, 0xfc, !PT ;  /* 0x0000006403a17812 */ /* 0x000fe200078efcff */
[----:B------:R1:W5:Y:S01]  /*08e0*/  LDG.E.U16 R52, desc[UR12][R28.64] ;  /* 0x0000000c1c347981 */ /* 0x000362000c1e1500 */
[----:B------:R-:W-:Y:S01]  /*08f0*/  SHF.L.U32 R18, R23, 0x4, RZ ;  /* 0x0000000417127819 */ /* 0x000fe200000006ff */
[C---:B------:R-:W-:Y:S01]  /*0900*/  IMAD.SHL.U32 R20, R157.reuse, 0x10, RZ ;  /* 0x000000109d147824 */ /* 0x040fe200078e00ff */
[----:B0-----:R-:W-:Y:S01]  /*0910*/  LEA R30, P1, R157, UR4, 0x5 ;  /* 0x000000049d1e7c11 */ /* 0x001fe2000f8228ff */
[----:B------:R0:W5:Y:S01]  /*0920*/  LDG.E.U16 R55, desc[UR12][R34.64] ;  /* 0x0000000c22377981 */ /* 0x000162000c1e1500 */
[----:B-1----:R-:W-:-:S02]  /*0930*/  LEA R26, P0, R23, UR4, 0x5 ;  /* 0x00000004171a7c11 */ /* 0x002fc4000f8028ff */
[C---:B------:R-:W-:Y:S01]  /*0940*/  LEA R36, P4, R163.reuse, UR4, 0x5 ;  /* 0x00000004a3247c11 */ /* 0x040fe2000f8828ff */
[----:B------:R-:W-:Y:S01]  /*0950*/  IMAD.SHL.U32 R29, R163, 0x10, RZ ;  /* 0x00000010a31d7824 */ /* 0x000fe200078e00ff */
[C---:B------:R-:W-:Y:S02]  /*0960*/  SHF.L.U32 R28, R161.reuse, 0x4, RZ ;  /* 0x00000004a11c7819 */ /* 0x040fe400000006ff */
[----:B------:R-:W-:Y:S02]  /*0970*/  LEA.HI.X R27, R18, UR5, RZ, 0x1, P0 ;  /* 0x00000005121b7c11 */ /* 0x000fe400080f0cff */
[----:B0-----:R-:W-:Y:S02]  /*0980*/  LEA R34, P3, R161, UR4, 0x5 ;  /* 0x00000004a1227c11 */ /* 0x001fe4000f8628ff */
[----:B------:R-:W-:Y:S01]  /*0990*/  LEA.HI.X R31, R20, UR5, RZ, 0x1, P1 ;  /* 0x00000005141f7c11 */ /* 0x000fe200088f0cff */
[----:B------:R-:W-:Y:S01]  /*09a0*/  IMAD.WIDE.U32 R32, R0, 0x2, R32 ;  /* 0x0000000200207825 */ /* 0x000fe200078e0020 */
[----:B------:R-:W-:-:S02]  /*09b0*/  LOP3.LUT R159, R3, 0x60, RZ, 0xfc, !PT ;  /* 0x00000060039f7812 */ /* 0x000fc400078efcff */
[----:B------:R-:W-:Y:S01]  /*09c0*/  LEA.HI.X R35, R28, UR5, RZ, 0x1, P3 ;  /* 0x000000051c237c11 */ /* 0x000fe200098f0cff */
[C---:B------:R-:W-:Y:S01]  /*09d0*/  IMAD.WIDE.U32 R30, R0.reuse, 0x2, R30 ;  /* 0x00000002001e7825 */ /* 0x040fe200078e001e */
[----:B------:R-:W-:Y:S01]  /*09e0*/  LEA.HI.X R37, R29, UR5, RZ, 0x1, P4 ;  /* 0x000000051d257c11 */ /* 0x000fe2000a0f0cff */
[----:B------:R0:W5:Y:S01]  /*09f0*/  LDG.E.U16 R54, desc[UR12][R32.64] ;  /* 0x0000000c20367981 */ /* 0x000162000c1e1500 */
[C---:B------:R-:W-:Y:S01]  /*0a00*/  LOP3.LUT R165, R3.reuse, 0x6c, RZ, 0xfc, !PT ;  /* 0x0000006c03a57812 */ /* 0x040fe200078efcff */
[C---:B------:R-:W-:Y:S01]  /*0a10*/  IMAD.WIDE.U32 R28, R0.reuse, 0x2, R26 ;  /* 0x00000002001c7825 */ /* 0x040fe200078e001a */
[C---:B------:R-:W-:Y:S01]  /*0a20*/  LOP3.LUT R167, R3.reuse, 0x70, RZ, 0xfc, !PT ;  /* 0x0000007003a77812 */ /* 0x040fe200078efcff */
[----:B------:R1:W5:Y:S01]  /*0a30*/  LDG.E.U16 R56, desc[UR12][R30.64] ;  /* 0x0000000c1e387981 */ /* 0x000362000c1e1500 */
[----:B------:R-:W-:Y:S01]  /*0a40*/  LOP3.LUT R169, R3, 0x74, RZ, 0xfc, !PT ;  /* 0x0000007403a97812 */ /* 0x000fe200078efcff */
[----:B------:R-:W-:Y:S01]  /*0a50*/  IMAD.SHL.U32 R22, R159, 0x10, RZ ;  /* 0x000000109f167824 */ /* 0x000fe200078e00ff */
[C---:B------:R-:W-:Y:S01]  /*0a60*/  LOP3.LUT R171, R3.reuse, 0x78, RZ, 0xfc, !PT ;  /* 0x0000007803ab7812 */ /* 0x040fe200078efcff */
[----:B------:R-:W-:Y:S01]  /*0a70*/  IMAD.WIDE.U32 R34, R0, 0x2, R34 ;  /* 0x0000000200227825 */ /* 0x000fe200078e0022 */
[----:B------:R-:W-:Y:S01]  /*0a80*/  LOP3.LUT R27, R3, 0x7c, RZ, 0xfc, !PT ;  /* 0x0000007c031b7812 */ /* 0x000fe200078efcff */
[----:B------:R1:W5:Y:S01]  /*0a90*/  LDG.E.U16 R26, desc[UR12][R28.64] ;  /* 0x0000000c1c1a7981 */ /* 0x000362000c1e1500 */
[----:B0-----:R-:W-:Y:S01]  /*0aa0*/  LEA R32, P2, R159, UR4, 0x5 ;  /* 0x000000049f207c11 */ /* 0x001fe2000f8428ff */
[----:B------:R-:W-:Y:S01]  /*0ab0*/  IMAD.SHL.U32 R3, R165, 0x10, RZ ;  /* 0x00000010a5037824 */ /* 0x000fe200078e00ff */
[C---:B------:R-:W-:Y:S01]  /*0ac0*/  SHF.L.U32 R18, R167.reuse, 0x4, RZ ;  /* 0x00000004a7127819 */ /* 0x040fe200000006ff */
[----:B------:R0:W5:Y:S01]  /*0ad0*/  LDG.E.U16 R58, desc[UR12][R34.64] ;  /* 0x0000000c223a7981 */ /* 0x000162000c1e1500 */
[----:B-1----:R-:W-:-:S02]  /*0ae0*/  LEA R30, P1, R167, UR4, 0x5 ;  /* 0x00000004a71e7c11 */ /* 0x002fc4000f8228ff */
[----:B------:R-:W-:Y:S02]  /*0af0*/  LEA.HI.X R33, R22, UR5, RZ, 0x1, P2 ;  /* 0x0000000516217c11 */ /* 0x000fe400090f0cff */
[----:B------:R-:W-:Y:S01]  /*0b00*/  LEA R28, P0, R165, UR4, 0x5 ;  /* 0x00000004a51c7c11 */ /* 0x000fe2000f8028ff */
[----:B------:R-:W-:Y:S01]  /*0b10*/  IMAD.SHL.U32 R22, R171, 0x10, RZ ;  /* 0x00000010ab167824 */ /* 0x000fe200078e00ff */
[----:B------:R-:W-:Y:S02]  /*0b20*/  LEA.HI.X R31, R18, UR5, RZ, 0x1, P1 ;  /* 0x00000005121f7c11 */ /* 0x000fe400088f0cff */
[----:B------:R-:W-:Y:S01]  /*0b30*/  LEA.HI.X R29, R3, UR5, RZ, 0x1, P0 ;  /* 0x00000005031d7c11 */ /* 0x000fe200080f0cff */
[----:B------:R-:W-:Y:S01]  /*0b40*/  IMAD.WIDE.U32 R36, R0, 0x2, R36 ;  /* 0x0000000200247825 */ /* 0x000fe200078e0024 */
[----:B0-----:R-:W-:-:S03]  /*0b50*/  LEA R34, P0, R171, UR4, 0x5 ;  /* 0x00000004ab227c11 */ /* 0x001fc6000f8028ff */
[----:B------:R-:W-:Y:S01]  /*0b60*/  IMAD.WIDE.U32 R32, R0, 0x2, R32 ;  /* 0x0000000200207825 */ /* 0x000fe200078e0020 */
[----:B------:R-:W-:Y:S01]  /*0b70*/  LEA.HI.X R35, R22, UR5, RZ, 0x1, P0 ;  /* 0x0000000516237c11 */ /* 0x000fe200080f0cff */
[----:B------:R0:W5:Y:S01]  /*0b80*/  LDG.E.U16 R59, desc[UR12][R36.64] ;  /* 0x0000000c243b7981 */ /* 0x000162000c1e1500 */
[----:B------:R-:W-:Y:S01]  /*0b90*/  LEA R38, P0, R25, R70, 0x4 ;  /* 0x0000004619267211 */ /* 0x000fe200078020ff */
[C---:B------:R-:W-:Y:S01]  /*0ba0*/  IMAD.WIDE.U32 R30, R0.reuse, 0x2, R30 ;  /* 0x00000002001e7825 */ /* 0x040fe200078e001e */
[----:B------:R-:W-:Y:S01]  /*0bb0*/  SHF.L.U32 R3, R27, 0x4, RZ ;  /* 0x000000041b037819 */ /* 0x000fe200000006ff */
[----:B------:R1:W5:Y:S02]  /*0bc0*/  LDG.E.U16 R57, desc[UR12][R32.64] ;  /* 0x0000000c20397981 */ /* 0x000364000c1e1500 */
[----:B------:R-:W-:Y:S02]  /*0bd0*/  IMAD.SHL.U32 R64, R25, 0x8, RZ ;  /* 0x0000000819407824 */ /* 0x000fe400078e00ff */
[----:B------:R-:W-:Y:S01]  /*0be0*/  IMAD.SHL.U32 R20, R169, 0x10, RZ ;  /* 0x00000010a9147824 */ /* 0x000fe200078e00ff */
[----:B------:R1:W5:Y:S01]  /*0bf0*/  LDG.E.U16 R61, desc[UR12][R30.64] ;  /* 0x0000000c1e3d7981 */ /* 0x000362000c1e1500 */
[----:B0-----:R-:W-:Y:S01]  /*0c00*/  LEA R36, P1, R27, UR4, 0x5 ;  /* 0x000000041b247c11 */ /* 0x001fe2000f8228ff */
[----:B------:R-:W-:Y:S01]  /*0c10*/  IMAD.WIDE.U32 R34, R0, 0x2, R34 ;  /* 0x0000000200227825 */ /* 0x000fe200078e0022 */
[----:B------:R-:W-:-:S02]  /*0c20*/  LEA.HI.X R39, R64, R71, RZ, 0x1, P0 ;  /* 0x0000004740277211 */ /* 0x000fc400000f0cff */
[----:B-1----:R-:W-:Y:S01]  /*0c30*/  LEA R32, P2, R169, UR4, 0x5 ;  /* 0x00000004a9207c11 */ /* 0x002fe2000f8428ff */
[----:B------:R-:W-:Y:S01]  /*0c40*/  IMAD.SHL.U32 R18, R5, 0x100, RZ ;  /* 0x0000010005127824 */ /* 0x000fe200078e00ff */
[----:B------:R-:W-:Y:S01]  /*0c50*/  LEA.HI.X R37, R3, UR5, RZ, 0x1, P1 ;  /* 0x0000000503257c11 */ /* 0x000fe200088f0cff */
[----:B------:R-:W-:Y:S01]  /*0c60*/  IMAD.WIDE.U32 R28, R0, 0x2, R28 ;  /* 0x00000002001c7825 */ /* 0x000fe200078e001c */
[----:B------:R0:W5:Y:S01]  /*0c70*/  LDG.E.U16 R63, desc[UR12][R34.64] ;  /* 0x0000000c223f7981 */ /* 0x000162000c1e1500 */
[-C--:B------:R-:W-:Y:S02]  /*0c80*/  LEA R30, P0, R5, R70.reuse, 0x9 ;  /* 0x00000046051e7211 */ /* 0x080fe400078048ff */
[----:B------:R-:W-:Y:S01]  /*0c90*/  LEA.HI.X R33, R20, UR5, RZ, 0x1, P2 ;  /* 0x0000000514217c11 */ /* 0x000fe200090f0cff */
[----:B------:R-:W-:Y:S01]  /*0ca0*/  IMAD.SHL.U32 R22, R9, 0x100, RZ ;  /* 0x0000010009167824 */ /* 0x000fe200078e00ff */
[----:B------:R-:W-:Y:S02]  /*0cb0*/  LOP3.LUT R3, R2, 0x1f, RZ, 0xc0, !PT ;  /* 0x0000001f02037812 */ /* 0x000fe400078ec0ff */
[C---:B------:R-:W-:Y:S01]  /*0cc0*/  LEA R40, P1, R7.reuse, R70, 0x9 ;  /* 0x0000004607287211 */ /* 0x040fe200078248ff */
[----:B------:R-:W-:Y:S01]  /*0cd0*/  IMAD.WIDE.U32 R36, R0, 0x2, R36 ;  /* 0x0000000200247825 */ /* 0x000fe200078e0024 */
[----:B------:R-:W-:Y:S01]  /*0ce0*/  SHF.L.U32 R20, R7, 0x8, RZ ;  /* 0x0000000807147819 */ /* 0x000fe200000006ff */
[----:B------:R1:W5:Y:S01]  /*0cf0*/  LDG.E.U16 R60, desc[UR12][R28.64] ;  /* 0x0000000c1c3c7981 */ /* 0x000362000c1e1500 */
[----:B------:R-:W-:-:S02]  /*0d00*/  LEA.HI.X R31, R18, R71, RZ, 0x1, P0 ;  /* 0x00000047121f7211 */ /* 0x000fc400000f0cff */
[----:B0-----:R-:W-:Y:S01]  /*0d10*/  LEA R34, P0, R9, R70, 0x9 ;  /* 0x0000004609227211 */ /* 0x001fe200078048ff */
[----:B------:R-:W-:Y:S01]  /*0d20*/  IMAD.WIDE.U32 R32, R0, 0x2, R32 ;  /* 0x0000000200207825 */ /* 0x000fe200078e0020 */
[-C--:B------:R-:W-:Y:S01]  /*0d30*/  LEA.HI.X R41, R20, R71.reuse, RZ, 0x1, P1 ;  /* 0x0000004714297211 */ /* 0x080fe200008f0cff */
[----:B------:R-:W5:Y:S01]  /*0d40*/  LDG.E.U16 R36, desc[UR12][R36.64] ;  /* 0x0000000c24247981 */ /* 0x000f62000c1e1500 */
[----:B------:R-:W-:Y:S01]  /*0d50*/  LEA.HI.X R35, R22, R71, RZ, 0x1, P0 ;  /* 0x0000004716237211 */ /* 0x000fe200000f0cff */
[C---:B-1----:R-:W-:Y:S02]  /*0d60*/  IMAD.WIDE.U32 R28, R3.reuse, 0x2, R38 ;  /* 0x00000002031c7825 */ /* 0x042fe400078e0026 */
[----:B------:R0:W5:Y:S02]  /*0d70*/  LDG.E.U16 R62, desc[UR12][R32.64] ;  /* 0x0000000c203e7981 */ /* 0x000164000c1e1500 */
[C---:B------:R-:W-:Y:S02]  /*0d80*/  IMAD.WIDE.U32 R30, R3.reuse, 0x2, R30 ;  /* 0x00000002031e7825 */ /* 0x040fe400078e001e */
[----:B------:R-:W5:Y:S04]  /*0d90*/  LDG.E.U16 R38, desc[UR12][R28.64+0x40] ;  /* 0x0000400c1c267981 */ /* 0x000f68000c1e1500 */
[----:B------:R-:W5:Y:S01]  /*0da0*/  LDG.E.U16 R37, desc[UR12][R28.64] ;  /* 0x0000000c1c257981 */ /* 0x000f62000c1e1500 */
[----:B0-----:R-:W-:-:S03]  /*0db0*/  IMAD.WIDE.U32 R32, R3, 0x2, R40 ;  /* 0x0000000203207825 */ /* 0x001fc600078e0028 */
[----:B------:R-:W5:Y:S04]  /*0dc0*/  LDG.E.U16 R39, desc[UR12][R28.64+0x80] ;  /* 0x0000800c1c277981 */ /* 0x000f68000c1e1500 */
[----:B------:R-:W5:Y:S04]  /*0dd0*/  LDG.E.U16 R65, desc[UR12][R28.64+0xc0] ;  /* 0x0000c00c1c417981 */ /* 0x000f68000c1e1500 */
[----:B------:R-:W5:Y:S04]  /*0de0*/  LDG.E.U16 R66, desc[UR12][R28.64+0x100] ;  /* 0x0001000c1c427981 */ /* 0x000f68000c1e1500 */
[----:B------:R-:W5:Y:S04]  /*0df0*/  LDG.E.U16 R67, desc[UR12][R28.64+0x140] ;  /* 0x0001400c1c437981 */ /* 0x000f68000c1e1500 */
[----:B------:R-:W5:Y:S04]  /*0e00*/  LDG.E.U16 R68, desc[UR12][R28.64+0x180] ;  /* 0x0001800c1c447981 */ /* 0x000f68000c1e1500 */
[----:B------:R0:W5:Y:S04]  /*0e10*/  LDG.E.U16 R69, desc[UR12][R28.64+0x1c0] ;  /* 0x0001c00c1c457981 */ /* 0x000168000c1e1500 */
        /* <DEDUP_REMOVED lines=16> */
[----:B------:R0:W5:Y:S04]  /*0f20*/  LDG.E.U16 R81, desc[UR12][R32.64+0x1c0] ;  /* 0x0001c00c20517981 */ /* 0x000168000c1e1500 */
[----:B------:R-:W5:Y:S04]  /*0f30*/  LDG.E.U16 R82, desc[UR12][R28.64] ;  /* 0x0000000c1c527981 */ /* 0x000f68000c1e1500 */
[----:B------:R-:W5:Y:S04]  /*0f40*/  LDG.E.U16 R30, desc[UR12][R28.64+0x40] ;  /* 0x0000400c1c1e7981 */ /* 0x000f68000c1e1500 */
[----:B------:R-:W5:Y:S04]  /*0f50*/  LDG.E.U16 R31, desc[UR12][R28.64+0x80] ;  /* 0x0000800c1c1f7981 */ /* 0x000f68000c1e1500 */
[----:B------:R-:W5:Y:S04]  /*0f60*/  LDG.E.U16 R83, desc[UR12][R28.64+0xc0] ;  /* 0x0000c00c1c537981 */ /* 0x000f68000c1e1500 */
[----:B------:R-:W5:Y:S04]  /*0f70*/  LDG.E.U16 R84, desc[UR12][R28.64+0x100] ;  /* 0x0001000c1c547981 */ /* 0x000f68000c1e1500 */
[----:B------:R-:W5:Y:S04]  /*0f80*/  LDG.E.U16 R85, desc[UR12][R28.64+0x140] ;  /* 0x0001400c1c557981 */ /* 0x000f68000c1e1500 */
[----:B------:R-:W5:Y:S04]  /*0f90*/  LDG.E.U16 R86, desc[UR12][R28.64+0x180] ;  /* 0x0001800c1c567981 */ /* 0x000f68000c1e1500 */
[----:B------:R1:W5:Y:S01]  /*0fa0*/  LDG.E.U16 R87, desc[UR12][R28.64+0x1c0] ;  /* 0x0001c00c1c577981 */ /* 0x000362000c1e1500 */
[C---:B------:R-:W-:Y:S01]  /*0fb0*/  IMAD.SHL.U32 R88, R2.reuse, 0x100, RZ ;  /* 0x0000010002587824 */ /* 0x040fe200078e00ff */
[C---:B0-----:R-:W-:Y:S01]  /*0fc0*/  SHF.L.U32 R32, R2.reuse, 0x5, RZ ;  /* 0x0000000502207819 */ /* 0x041fe200000006ff */
[----:B------:R-:W-:Y:S01]  /*0fd0*/  IMAD.SHL.U32 R33, R2, 0x10, RZ ;  /* 0x0000001002217824 */ /* 0x000fe200078e00ff */
[----:B------:R-:W-:-:S02]  /*0fe0*/  SHF.R.S32.HI R89, RZ, 0x5, R2 ;  /* 0x00000005ff597819 */ /* 0x000fc40000011402 */
[----:B------:R-:W-:Y:S02]  /*0ff0*/  LOP3.LUT R88, R88, 0x1800, RZ, 0xc0, !PT ;  /* 0x0000180058587812 */ /* 0x000fe400078ec0ff */
[----:B------:R-:W-:Y:S02]  /*1000*/  LOP3.LUT R32, R32, 0x60, RZ, 0xc0, !PT ;  /* 0x0000006020207812 */ /* 0x000fe400078ec0ff */
[----:B------:R-:W-:Y:S02]  /*1010*/  SGXT R89, R89, 0x1 ;  /* 0x000000015959781a */ /* 0x000fe40000000200 */
[--C-:B------:R-:W-:Y:S02]  /*1020*/  LOP3.LUT R88, R88, 0x70, R33.reuse, 0xf8, !PT ;  /* 0x0000007058587812 */ /* 0x100fe400078ef821 */
[----:B-1----:R-:W-:Y:S01]  /*1030*/  LEA R29, R25, R3, 0x1 ;  /* 0x00000003191d7211 */ /* 0x002fe200078e08ff */
[----:B------:R-:W-:Y:S01]  /*1040*/  UMOV UR4, 0x400 ;  /* 0x0000040000047882 */ /* 0x000fe20000000000 */
[----:B------:R-:W-:Y:S01]  /*1050*/  LOP3.LUT R33, R32, 0x780, R33, 0xf8, !PT ;  /* 0x0000078020217812 */ /* 0x000fe200078ef821 */
[----:B------:R-:W-:Y:S01]  /*1060*/  IMAD.SHL.U32 R32, R2, 0x2, RZ ;  /* 0x0000000202207824 */ /* 0x000fe200078e00ff */
[----:B------:R-:W-:Y:S01]  /*1070*/  LOP3.LUT R89, R88, 0x2010, R89, 0x78, !PT ;  /* 0x0000201058597812 */ /* 0x000fe200078e7859 */
[--C-:B------:R-:W-:Y:S01]  /*1080*/  IMAD R28, R0, 0x2, R25.reuse ;  /* 0x00000002001c7824 */ /* 0x100fe200078e0219 */
[----:B------:R-:W-:Y:S01]  /*1090*/  SHF.R.S32.HI R88, RZ, 0x2, R2 ;  /* 0x00000002ff587819 */ /* 0x000fe20000011402 */
[----:B------:R-:W-:Y:S01]  /*10a0*/  IMAD.SHL.U32 R29, R29, 0x2, RZ ;  /* 0x000000021d1d7824 */ /* 0x000fe200078e00ff */
[----:B------:R-:W-:Y:S01]  /*10b0*/  ULEA UR8, UR8, UR4, 0x18 ;  /* 0x0000000408087291 */ /* 0x000fe2000f8ec03f */
[----:B------:R-:W-:-:S02]  /*10c0*/  SHF.R.U32.HI R0, RZ, 0x1, R25 ;  /* 0x00000001ff007819 */ /* 0x000fc40000011619 */
[----:B------:R-:W-:Y:S02]  /*10d0*/  SGXT R2, R88, 0x1 ;  /* 0x000000015802781a */ /* 0x000fe40000000200 */
[----:B------:R-:W-:Y:S02]  /*10e0*/  LOP3.LUT R88, R32, 0x80, RZ, 0xc0, !PT ;  /* 0x0000008020587812 */ /* 0x000fe400078ec0ff */
[----:B------:R-:W-:Y:S02]  /*10f0*/  LOP3.LUT R32, R29, R0, RZ, 0x3c, !PT ;  /* 0x000000001d207212 */ /* 0x000fe400078e3cff */
[----:B------:R-:W-:Y:S01]  /*1100*/  LOP3.LUT R29, R28, 0x10, RZ, 0x3c, !PT ;  /* 0x000000101c1d7812 */ /* 0x000fe200078e3cff */
[----:B----4-:R-:W-:Y:S04]  /*1110*/  STS.U16 [R28+UR8+0x2100], R8 ;  /* 0x002100081c007988 */ /* 0x010fe80008000408 */
[----:B---3--:R-:W-:Y:S04]  /*1120*/  STS.U16 [R28+UR8+0x2200], R12 ;  /* 0x0022000c1c007988 */ /* 0x008fe80008000408 */
[----:B------:R-:W-:Y:S04]  /*1130*/  STS.U16 [R28+UR8+0x2300], R16 ;  /* 0x002300101c007988 */ /* 0x000fe80008000408 */
[----:B--2---:R-:W-:Y:S04]  /*1140*/  STS.U16 [R28+UR8+0x2400], R43 ;  /* 0x0024002b1c007988 */ /* 0x004fe80008000408 */
[----:B------:R-:W-:Y:S04]  /*1150*/  STS.U16 [R28+UR8+0x2500], R45 ;  /* 0x0025002d1c007988 */ /* 0x000fe80008000408 */
[----:B-----5:R-:W-:Y:S04]  /*1160*/  STS.U16 [R28+UR8+0x2600], R47 ;  /* 0x0026002f1c007988 */ /* 0x020fe80008000408 */
[----:B------:R-:W-:Y:S04]  /*1170*/  STS.U16 [R28+UR8+0x2700], R49 ;  /* 0x002700311c007988 */ /* 0x000fe80008000408 */
[----:B------:R-:W-:Y:S04]  /*1180*/  STS.U16 [R28+UR8+0x2800], R51 ;  /* 0x002800331c007988 */ /* 0x000fe80008000408 */
[----:B------:R-:W-:Y:S04]  /*1190*/  STS.U16 [R28+UR8+0x2000], R4 ;  /* 0x002000041c007988 */ /* 0x000fe80008000408 */
[----:B------:R-:W-:Y:S04]  /*11a0*/  STL [R1+0x2b8], R167 ;  /* 0x0002b8a701007387 */ /* 0x000fe80000100800 */
[----:B------:R-:W-:Y:S04]  /*11b0*/  STL [R1+0x2b4], R165 ;  /* 0x0002b4a501007387 */ /* 0x000fe80000100800 */
[----:B------:R-:W-:Y:S04]  /*11c0*/  STL [R1+0x2b0], R163 ;  /* 0x0002b0a301007387 */ /* 0x000fe80000100800 */
[----:B------:R-:W-:Y:S04]  /*11d0*/  STS.U16 [R28+UR8+0x2900], R52 ;  /* 0x002900341c007988 */ /* 0x000fe80008000408 */
[----:B------:R-:W-:Y:S04]  /*11e0*/  STL [R1+0x2ac], R161 ;  /* 0x0002aca101007387 */ /* 0x000fe80000100800 */
[----:B------:R-:W-:Y:S04]  /*11f0*/  STL [R1+0x2a8], R159 ;  /* 0x0002a89f01007387 */ /* 0x000fe80000100800 */
[----:B------:R-:W-:Y:S04]  /*1200*/  STL [R1+0x2a4], R157 ;  /* 0x0002a49d01007387 */ /* 0x000fe80000100800 */
[----:B------:R-:W-:Y:S04]  /*1210*/  STL [R1+0x2a0], R155 ;  /* 0x0002a09b01007387 */ /* 0x000fe80000100800 */
[----:B------:R0:W-:Y:S04]  /*1220*/  STS.U16 [R28+UR8+0x2a00], R54 ;  /* 0x002a00361c007988 */ /* 0x0001e80008000408 */
[----:B------:R-:W-:Y:S04]  /*1230*/  STS.U16 [R28+UR8+0x2b00], R26 ;  /* 0x002b001a1c007988 */ /* 0x000fe80008000408 */
[----:B------:R-:W-:Y:S01]  /*1240*/  STL [R1+0x29c], R153 ;  /* 0x00029c9901007387 */ /* 0x000fe20000100800 */
[----:B0-----:R-:W-:-:S03]  /*1250*/  SHF.L.U32 R54, R251, 0x8, RZ ;  /* 0x00000008fb367819 */ /* 0x001fc600000006ff */
[----:B------:R-:W-:Y:S04]  /*1260*/  STS.U16 [R28+UR8+0x2d00], R59 ;  /* 0x002d003b1c007988 */ /* 0x000fe80008000408 */
        /* <DEDUP_REMOVED lines=11> */
[----:B------:R0:W-:Y:S04]  /*1320*/  STS.U16 [R29+UR8+0x2880], R24 ;  /* 0x002880181d007988 */ /* 0x0001e80008000408 */
[----:B------:R-:W-:Y:S04]  /*1330*/  STS.U16 [R29+UR8+0x2980], R53 ;  /* 0x002980351d007988 */ /* 0x000fe80008000408 */
[----:B------:R-:W-:Y:S04]  /*1340*/  STS.U16 [R29+UR8+0x2a80], R55 ;  /* 0x002a80371d007988 */ /* 0x000fe80008000408 */
[----:B------:R-:W-:Y:S04]  /*1350*/  STS.U16 [R29+UR8+0x2b80], R56 ;  /* 0x002b80381d007988 */ /* 0x000fe80008000408 */
[----:B------:R-:W-:Y:S04]  /*1360*/  STS.U16 [R29+UR8+0x2c80], R58 ;  /* 0x002c803a1d007988 */ /* 0x000fe80008000408 */
[----:B------:R-:W-:Y:S04]  /*1370*/  STS.U16 [R29+UR8+0x2d80], R60 ;  /* 0x002d803c1d007988 */ /* 0x000fe80008000408 */
[----:B------:R-:W-:Y:S04]  /*1380*/  STS.U16 [R29+UR8+0x2e80], R62 ;  /* 0x002e803e1d007988 */ /* 0x000fe80008000408 */
[----:B------:R-:W-:Y:S01]  /*1390*/  STS.U16 [R29+UR8+0x2f80], R36 ;  /* 0x002f80241d007988 */ /* 0x000fe20008000408 */
[----:B0-----:R-:W-:-:S03]  /*13a0*/  LEA R24, P0, R25, R172, 0x5 ;  /* 0x000000ac19187211 */ /* 0x001fc600078028ff */
[----:B------:R-:W-:Y:S04]  /*13b0*/  STS.U16 [R32+UR8], R37 ;  /* 0x0000002520007988 */ /* 0x000fe80008000408 */
[----:B------:R-:W-:Y:S04]  /*13c0*/  STS.U16 [R32+UR8+0x40], R38 ;  /* 0x0000402620007988 */ /* 0x000fe80008000408 */
[----:B------:R-:W-:Y:S04]  /*13d0*/  STS.U16 [R32+UR8+0x800], R39 ;  /* 0x0008002720007988 */ /* 0x000fe80008000408 */
[----:B------:R-:W-:Y:S04]  /*13e0*/  STS.U16 [R32+UR8+0x840], R65 ;  /* 0x0008404120007988 */ /* 0x000fe80008000408 */
[----:B------:R-:W-:Y:S04]  /*13f0*/  STS.U16 [R32+UR8+0x1000], R66 ;  /* 0x0010004220007988 */ /* 0x000fe80008000408 */
[----:B------:R-:W-:Y:S04]  /*1400*/  STS.U16 [R32+UR8+0x1040], R67 ;  /* 0x0010404320007988 */ /* 0x000fe80008000408 */
[----:B------:R0:W-:Y:S04]  /*1410*/  STS.U16 [R32+UR8+0x1400], R78 ;  /* 0x0014004e20007988 */ /* 0x0001e80008000408 */
[----:B------:R-:W-:Y:S04]  /*1420*/  STS.U16 [R32+UR8+0x1800], R68 ;  /* 0x0018004420007988 */ /* 0x000fe80008000408 */
[----:B------:R-:W-:Y:S01]  /*1430*/  STS.U16 [R32+UR8+0x1840], R69 ;  /* 0x0018404520007988 */ /* 0x000fe20008000408 */
[----:B0-----:R-:W-:-:S03]  /*1440*/  SHF.L.U32 R78, R23, 0x8, RZ ;  /* 0x00000008174e7819 */ /* 0x001fc600000006ff */
[----:B------:R-:W-:Y:S04]  /*1450*/  STS.U16 [R32+UR8+0x240], R40 ;  /* 0x0002402820007988 */ /* 0x000fe80008000408 */
[----:B------:R-:W-:Y:S04]  /*1460*/  STS.U16 [R32+UR8+0x200], R41 ;  /* 0x0002002920007988 */ /* 0x000fe80008000408 */
[----:B------:R-:W-:Y:S04]  /*1470*/  STS.U16 [R32+UR8+0xa40], R70 ;  /* 0x000a404620007988 */ /* 0x000fe80008000408 */
[----:B------:R-:W-:Y:S04]  /*1480*/  STS.U16 [R32+UR8+0xa00], R71 ;  /* 0x000a004720007988 */ /* 0x000fe80008000408 */
[----:B------:R0:W-:Y:S04]  /*1490*/  STS.U16 [R32+UR8+0x1240], R72 ;  /* 0x0012404820007988 */ /* 0x0001e80008000408 */
[----:B------:R-:W-:Y:S04]  /*14a0*/  STS.U16 [R32+UR8+0x1200], R73 ;  /* 0x0012004920007988 */ /* 0x000fe80008000408 */
[----:B------:R1:W-:Y:S04]  /*14b0*/  STS.U16 [R32+UR8+0x1a40], R74 ;  /* 0x001a404a20007988 */ /* 0x0003e80008000408 */
[----:B------:R-:W-:Y:S01]  /*14c0*/  STS.U16 [R32+UR8+0x1a00], R75 ;  /* 0x001a004b20007988 */ /* 0x000fe20008000408 */
[----:B0-----:R-:W-:-:S03]  /*14d0*/  SHF.L.U32 R72, R233, 0x8, RZ ;  /* 0x00000008e9487819 */ /* 0x001fc600000006ff */
[----:B------:R-:W-:Y:S01]  /*14e0*/  STS.U16 [R32+UR8+0x400], R34 ;  /* 0x0004002220007988 */ /* 0x000fe20008000408 */
[----:B-1----:R-:W-:-:S03]  /*14f0*/  IMAD.SHL.U32 R74, R155, 0x100, RZ ;  /* 0x000001009b4a7824 */ /* 0x002fc600078e00ff */
[----:B------:R-:W-:Y:S04]  /*1500*/  STS.U16 [R32+UR8+0x440], R35 ;  /* 0x0004402320007988 */ /* 0x000fe80008000408 */
[----:B------:R0:W-:Y:S04]  /*1510*/  STS.U16 [R32+UR8+0xc00], R76 ;  /* 0x000c004c20007988 */ /* 0x0001e80008000408 */
[----:B------:R-:W-:Y:S04]  /*1520*/  STS.U16 [R32+UR8+0xc40], R77 ;  /* 0x000c404d20007988 */ /* 0x000fe80008000408 */
[----:B------:R-:W-:Y:S01]  /*1530*/  STS.U16 [R32+UR8+0x1440], R79 ;  /* 0x0014404f20007988 */ /* 0x000fe20008000408 */
[----:B0-----:R-:W-:-:S03]  /*1540*/  IMAD.SHL.U32 R76, R153, 0x100, RZ ;  /* 0x00000100994c7824 */ /* 0x001fc600078e00ff */
        /* <DEDUP_REMOVED lines=9> */
[----:B------:R0:W-:Y:S01]  /*15e0*/  STS.U16 [R32+UR8+0x1e00], R87 ;  /* 0x001e005720007988 */ /* 0x0001e20008000408 */
[----:B------:R-:W-:Y:S01]  /*15f0*/  IMAD.SHL.U32 R70, R235, 0x100, RZ ;  /* 0x00000100eb467824 */ /* 0x000fe200078e00ff */
[----:B------:R-:W-:Y:S01]  /*1600*/  LEA.HI.X R25, R64, R173, RZ, 0x2, P0 ;  /* 0x000000ad40197211 */ /* 0x000fe200000f14ff */
[----:B------:R-:W-:Y:S01]  /*1610*/  IMAD.SHL.U32 R68, R237, 0x100, RZ ;  /* 0x00000100ed447824 */ /* 0x000fe200078e00ff */
[----:B------:R-:W-:Y:S01]  /*1620*/  STL [R1+0x298], R78 ;  /* 0x0002984e01007387 */ /* 0x000fe20000100800 */
[----:B------:R-:W-:Y:S01]  /*1630*/  SHF.L.U32 R66, R239, 0x8, RZ ;  /* 0x00000008ef427819 */ /* 0x000fe200000006ff */
[----:B------:R-:W-:-:S02]  /*1640*/  IMAD.SHL.U32 R64, R241, 0x100, RZ ;  /* 0x00000100f1407824 */ /* 0x000fc400078e00ff */
[----:B------:R-:W-:Y:S01]  /*1650*/  STL [R1+0x294], R76 ;  /* 0x0002944c01007387 */ /* 0x000fe20000100800 */
[----:B------:R-:W-:Y:S01]  /*1660*/  IMAD.SHL.U32 R62, R243, 0x100, RZ ;  /* 0x00000100f33e7824 */ /* 0x000fe200078e00ff */
[----:B------:R-:W-:Y:S02]  /*1670*/  SHF.L.U32 R60, R245, 0x8, RZ ;  /* 0x00000008f53c7819 */ /* 0x000fe400000006ff */
[----:B------:R-:W-:Y:S01]  /*1680*/  STL [R1+0x290], R74 ;  /* 0x0002904a01007387 */ /* 0x000fe20000100800 */
[----:B------:R-:W-:-:S03]  /*1690*/  IMAD.SHL.U32 R58, R247, 0x100, RZ ;  /* 0x00000100f73a7824 */ /* 0x000fc600078e00ff */
[----:B------:R-:W-:Y:S01]  /*16a0*/  STL [R1+0x28c], R72 ;  /* 0x00028c4801007387 */ /* 0x000fe20000100800 */
[----:B------:R-:W-:-:S03]  /*16b0*/  IMAD.SHL.U32 R56, R249, 0x100, RZ ;  /* 0x00000100f9387824 */ /* 0x000fc600078e00ff */
[----:B------:R-:W-:Y:S01]  /*16c0*/  STL [R1+0x288], R70 ;  /* 0x0002884601007387 */ /* 0x000fe20000100800 */
[----:B------:R-:W-:-:S03]  /*16d0*/  IMAD.SHL.U32 R52, R21, 0x100, RZ ;  /* 0x0000010015347824 */ /* 0x000fc600078e00ff */
[----:B------:R-:W-:Y:S01]  /*16e0*/  STL [R1+0x284], R68 ;  /* 0x0002844401007387 */ /* 0x000fe20000100800 */
[----:B------:R-:W-:-:S03]  /*16f0*/  UIADD3 UR4, UR8, 0x2000, URZ ;  /* 0x0000200008047890 */ /* 0x000fc6000fffe03f */
[----:B------:R-:W-:Y:S01]  /*1700*/  STL [R1+0x280], R66 ;  /* 0x0002804201007387 */ /* 0x000fe20000100800 */
[----:B------:R-:W-:Y:S01]  /*1710*/  USHF.R.U32.HI UR5, URZ, 0x4, UR8 ;  /* 0x000000043f057899 */ /* 0x000fe20008011608 */
[----:B------:R-:W-:Y:S02]  /*1720*/  IMAD.SHL.U32 R50, R19, 0x100, RZ ;  /* 0x0000010013327824 */ /* 0x000fe400078e00ff */
[----:B------:R-:W-:Y:S01]  /*1730*/  STL [R1+0x27c], R64 ;  /* 0x00027c4001007387 */ /* 0x000fe20000100800 */
[----:B------:R-:W-:-:S03]  /*1740*/  SHF.L.U32 R48, R17, 0x8, RZ ;  /* 0x0000000811307819 */ /* 0x000fc600000006ff */
[----:B------:R-:W-:Y:S01]  /*1750*/  STL [R1+0x278], R62 ;  /* 0x0002783e01007387 */ /* 0x000fe20000100800 */
[----:B------:R-:W-:-:S03]  /*1760*/  IMAD.SHL.U32 R46, R15, 0x100, RZ ;  /* 0x000001000f2e7824 */ /* 0x000fc600078e00ff */
[----:B------:R-:W-:Y:S01]  /*1770*/  STL [R1+0x274], R60 ;  /* 0x0002743c01007387 */ /* 0x000fe20000100800 */
[----:B------:R-:W-:-:S03]  /*1780*/  IMAD.SHL.U32 R44, R13, 0x100, RZ ;  /* 0x000001000d2c7824 */ /* 0x000fc600078e00ff */
[----:B------:R-:W-:Y:S01]  /*1790*/  STL [R1+0x270], R58 ;  /* 0x0002703a01007387 */ /* 0x000fe20000100800 */
[----:B------:R-:W-:Y:S01]  /*17a0*/  USHF.R.U32.HI UR4, URZ, 0x4, UR4 ;  /* 0x000000043f047899 */ /* 0x000fe20008011604 */
[----:B------:R-:W-:Y:S02]  /*17b0*/  SHF.L.U32 R42, R11, 0x8, RZ ;  /* 0x000000080b2a7819 */ /* 0x000fe400000006ff */
[----:B------:R-:W-:Y:S01]  /*17c0*/  STL [R1+0x26c], R56 ;  /* 0x00026c3801007387 */ /* 0x000fe20000100800 */
[----:B------:R-:W-:Y:S01]  /*17d0*/  USGXT.U32 UR5, UR5, 0xe ;  /* 0x0000000e0505789a */ /* 0x000fe20008000000 */
[----:B------:R-:W-:Y:S02]  /*17e0*/  IMAD.SHL.U32 R40, R157, 0x100, RZ ;  /* 0x000001009d287824 */ /* 0x000fe400078e00ff */
[----:B------:R-:W-:Y:S04]  /*17f0*/  STL [R1+0x268], R54 ;  /* 0x0002683601007387 */ /* 0x000fe80000100800 */
[----:B------:R-:W-:Y:S01]  /*1800*/  STL [R1+0x264], R52 ;  /* 0x0002643401007387 */ /* 0x000fe20000100800 */
[----:B------:R-:W-:-:S03]  /*1810*/  USGXT.U32 UR4, UR4, 0xe ;  /* 0x0000000e0404789a */ /* 0x000fc60008000000 */
[----:B------:R-:W-:Y:S01]  /*1820*/  STL [R1+0x260], R50 ;  /* 0x0002603201007387 */ /* 0x000fe20000100800 */
[----:B------:R-:W-:-:S03]  /*1830*/  ULOP3.LUT UR10, UR5, 0x800000, URZ, 0xfc, !UPT ;  /* 0x00800000050a7892 */ /* 0x000fc6000f8efc3f */
[----:B------:R-:W-:Y:S01]  /*1840*/  STL [R1+0x25c], R48 ;  /* 0x00025c3001007387 */ /* 0x000fe20000100800 */
[----:B------:R-:W-:-:S03]  /*1850*/  IADD3 R0, R89, UR8, R88 ;  /* 0x0000000859007c10 */ /* 0x000fc6000fffe058 */
[----:B------:R-:W-:Y:S01]  /*1860*/  STL [R1+0x258], R46 ;  /* 0x0002582e01007387 */ /* 0x000fe20000100800 */
[----:B------:R-:W-:Y:S01]  /*1870*/  IMAD.SHL.U32 R38, R159, 0x100, RZ ;  /* 0x000001009f267824 */ /* 0x000fe200078e00ff */
[----:B------:R-:W-:Y:S02]  /*1880*/  SHF.L.U32 R26, R161, 0x8, RZ ;  /* 0x00000008a11a7819 */ /* 0x000fe400000006ff */
[----:B------:R-:W-:Y:S01]  /*1890*/  STL [R1+0x254], R44 ;  /* 0x0002542c01007387 */ /* 0x000fe20000100800 */
[----:B------:R-:W-:Y:S01]  /*18a0*/  IMAD.SHL.U32 R28, R163, 0x100, RZ ;  /* 0x00000100a31c7824 */ /* 0x000fe200078e00ff */
[----:B0-----:R-:W-:Y:S01]  /*18b0*/  SHF.L.U32 R32, R167, 0x8, RZ ;  /* 0x00000008a7207819 */ /* 0x001fe200000006ff */
[----:B------:R-:W-:Y:S01]  /*18c0*/  IMAD.SHL.U32 R30, R165, 0x100, RZ ;  /* 0x00000100a51e7824 */ /* 0x000fe200078e00ff */
[----:B------:R-:W-:Y:S04]  /*18d0*/  STL [R1+0x250], R42 ;  /* 0x0002502a01007387 */ /* 0x000fe80000100800 */
[----:B------:R0:W-:Y:S01]  /*18e0*/  STL [R1+0x24c], R40 ;  /* 0x00024c2801007387 */ /* 0x0001e20000100800 */
[----:B------:R-:W-:Y:S06]  /*18f0*/  BAR.SYNC.DEFER_BLOCKING 0x0 ;  /* 0x0000000000007b1d */ /* 0x000fec0000010000 */
[----:B------:R-:W-:Y:S01]  /*1900*/  UMOV UR18, UR10 ;  /* 0x0000000a00127c82 */ /* 0x000fe20008000000 */
[----:B------:R-:W-:Y:S01]  /*1910*/  UMOV UR19, 0x40000040 ;  /* 0x4000004000137882 */ /* 0x000fe20000000000 */
[----:B------:R-:W-:Y:S01]  /*1920*/  UMOV UR16, UR4 ;  /* 0x0000000400107c82 */ /* 0x000fe20008000000 */
[----:B------:R-:W-:Y:S01]  /*1930*/  UMOV UR17, 0xc0000010 ;  /* 0xc000001000117882 */ /* 0x000fe20000000000 */
[----:B0-----:R-:W-:-:S06]  /*1940*/  WARPGROUP.ARRIVE ;  /* 0x00000000000079c5 */ /* 0x001fcc0000000000 */
[----:B------:R-:W-:Y:S03]  /*1950*/  HGMMA.64x256x16.F32.BF16 R40, gdesc[UR16].tnspB, RZ, !UPT, gsb0 ;  /* 0x43e00000102879f0 */ /* 0x000fe6000c0018ff */
[----:B------:R-:W-:Y:S02]  /*1960*/  WARPGROUP.DEPBAR.LE gsb0, 0x0 ;  /* 0x00008000000079c5 */ /* 0x000fe40000010000 */
[----:B------:R-:W-:Y:S04]  /*1970*/  STL.64 [R1], R40 ;  /* 0x0000002801007387 */ /* 0x000fe80000100a00 */
[----:B------:R-:W-:Y:S04]  /*1980*/  STL.64 [R1+0x8], R42 ;  /* 0x0000082a01007387 */ /* 0x000fe80000100a00 */
[----:B------:R-:W-:Y:S04]  /*1990*/  STL.64 [R1+0x10], R44 ;  /* 0x0000102c01007387 */ /* 0x000fe80000100a00 */
[----:B------:R-:W-:Y:S04]  /*19a0*/  STL.64 [R1+0x18], R46 ;  /* 0x0000182e01007387 */ /* 0x000fe80000100a00 */
[----:B------:R-:W-:Y:S04]  /*19b0*/  STL.64 [R1+0x20], R48 ;  /* 0x0000203001007387 */ /* 0x000fe80000100a00 */
[----:B------:R-:W-:Y:S04]  /*19c0*/  STL.64 [R1+0x28], R50 ;  /* 0x0000283201007387 */ /* 0x000fe80000100a00 */
[----:B------:R-:W-:Y:S04]  /*19d0*/  STL [R1+0x30], R52 ;  /* 0x0000303401007387 */ /* 0x000fe80000100800 */
[----:B------:R-:W-:Y:S04]  /*19e0*/  STL [R1+0x34], R54 ;  /* 0x0000343601007387 */ /* 0x000fe80000100800 */
[----:B------:R-:W-:Y:S04]  /*19f0*/  STL.64 [R1+0x38], R56 ;  /* 0x0000383801007387 */ /* 0x000fe80000100a00 */
[----:B------:R-:W-:Y:S04]  /*1a00*/  STL.64 [R1+0x40], R58 ;  /* 0x0000403a01007387 */ /* 0x000fe80000100a00 */
[----:B------:R-:W-:Y:S04]  /*1a10*/  STL.64 [R1+0x48], R60 ;  /* 0x0000483c01007387 */ /* 0x000fe80000100a00 */
[----:B------:R-:W-:Y:S04]  /*1a20*/  STL.64 [R1+0x50], R62 ;  /* 0x0000503e01007387 */ /* 0x000fe80000100a00 */
[----:B------:R-:W-:Y:S04]  /*1a30*/  STL.64 [R1+0x58], R64 ;  /* 0x0000584001007387 */ /* 0x000fe80000100a00 */
[----:B------:R-:W-:Y:S04]  /*1a40*/  STL [R1+0x60], R66 ;  /* 0x0000604201007387 */ /* 0x000fe80000100800 */
[----:B------:R-:W-:Y:S04]  /*1a50*/  STL [R1+0x64], R68 ;  /* 0x0000644401007387 */ /* 0x000fe80000100800 */
[----:B------:R-:W-:Y:S04]  /*1a60*/  STL [R1+0x68], R70 ;  /* 0x0000684601007387 */ /* 0x000fe80000100800 */
[----:B------:R-:W-:Y:S04]  /*1a70*/  STL.64 [R1+0x70], R72 ;  /* 0x0000704801007387 */ /* 0x000fe80000100a00 */
[----:B------:R-:W-:Y:S04]  /*1a80*/  STL.64 [R1+0x78], R74 ;  /* 0x0000784a01007387 */ /* 0x000fe80000100a00 */
[----:B------:R-:W-:Y:S04]  /*1a90*/  STL.64 [R1+0x80], R76 ;  /* 0x0000804c01007387 */ /* 0x000fe80000100a00 */
[----:B------:R0:W-:Y:S04]  /*1aa0*/  STL.64 [R1+0x88], R78 ;  /* 0x0000884e01007387 */ /* 0x0001e80000100a00 */
[----:B------:R-:W-:Y:S04]  /*1ab0*/  STL.64 [R1+0x90], R80 ;  /* 0x0000905001007387 */ /* 0x000fe80000100a00 */
[----:B------:R-:W-:Y:S04]  /*1ac0*/  STL.64 [R1+0x98], R82 ;  /* 0x0000985201007387 */ /* 0x000fe80000100a00 */
[----:B------:R-:W-:Y:S04]  /*1ad0*/  STL.64 [R1+0xa0], R84 ;  /* 0x0000a05401007387 */ /* 0x000fe80000100a00 */
[----:B------:R-:W-:Y:S04]  /*1ae0*/  STL.64 [R1+0xa8], R86 ;  /* 0x0000a85601007387 */ /* 0x000fe80000100a00 */
[----:B------:R-:W-:Y:S04]  /*1af0*/  STL.64 [R1+0xb0], R88 ;  /* 0x0000b05801007387 */ /* 0x000fe80000100a00 */
[----:B------:R-:W-:Y:S04]  /*1b00*/  STL [R1+0xb8], R91 ;  /* 0x0000b85b01007387 */ /* 0x000fe80000100800 */
[----:B------:R-:W-:Y:S04]  /*1b10*/  STL.64 [R1+0xc0], R92 ;  /* 0x0000c05c01007387 */ /* 0x000fe80000100a00 */
        /* <DEDUP_REMOVED lines=8> */
[----:B------:R-:W-:Y:S04]  /*1ba0*/  STL [R1+0xfc], R110 ;  /* 0x0000fc6e01007387 */ /* 0x000fe80000100800 */
[----:B------:R-:W-:Y:S04]  /*1bb0*/  STL [R1+0x100], R120 ;  /* 0x0001007801007387 */ /* 0x000fe80000100800 */
[----:B------:R-:W-:Y:S04]  /*1bc0*/  STL [R1+0x104], R122 ;  /* 0x0001047a01007387 */ /* 0x000fe80000100800 */
[----:B------:R-:W-:Y:S01]  /*1bd0*/  STL [R1+0x108], R136 ;  /* 0x0001088801007387 */ /* 0x000fe20000100800 */
[----:B------:R-:W-:-:S03]  /*1be0*/  IMAD.MOV.U32 R202, RZ, RZ, R167 ;  /* 0x000000ffffca7224 */ /* 0x000fc600078e00a7 */
[----:B------:R-:W-:Y:S01]  /*1bf0*/  STL [R1+0x10c], R138 ;  /* 0x00010c8a01007387 */ /* 0x000fe20000100800 */
[----:B------:R-:W-:-:S03]  /*1c00*/  MOV R203, R165 ;  /* 0x000000a500cb7202 */ /* 0x000fc60000000f00 */
[----:B------:R-:W-:Y:S01]  /*1c10*/  STL [R1+0x110], R140 ;  /* 0x0001108c01007387 */ /* 0x000fe20000100800 */
[----:B------:R-:W-:-:S03]  /*1c20*/  MOV R206, R163 ;  /* 0x000000a300ce7202 */ /* 0x000fc60000000f00 */
[----:B------:R-:W-:Y:S01]  /*1c30*/  STL [R1+0x114], R152 ;  /* 0x0001149801007387 */ /* 0x000fe20000100800 */
[----:B------:R-:W-:-:S03]  /*1c40*/  IMAD.MOV.U32 R207, RZ, RZ, R161 ;  /* 0x000000ffffcf7224 */ /* 0x000fc600078e00a1 */
[----:B------:R-:W-:Y:S01]  /*1c50*/  STL [R1+0x118], R154 ;  /* 0x0001189a01007387 */ /* 0x000fe20000100800 */
[----:B------:R-:W-:-:S03]  /*1c60*/  IMAD.MOV.U32 R210, RZ, RZ, R159 ;  /* 0x000000ffffd27224 */ /* 0x000fc600078e009f */
[----:B------:R-:W2:Y:S01]  /*1c70*/  LDL.LU R167, [R1+0x2b8] ;  /* 0x0002b80001a77983 */ /* 0x000ea20000300800 */
[----:B------:R-:W-:-:S03]  /*1c80*/  IMAD.MOV.U32 R211, RZ, RZ, R157 ;  /* 0x000000ffffd37224 */ /* 0x000fc600078e009d */
[----:B------:R-:W3:Y:S01]  /*1c90*/  LDL.LU R165, [R1+0x2b4] ;  /* 0x0002b40001a57983 */ /* 0x000ee20000300800 */
[----:B------:R-:W-:-:S03]  /*1ca0*/  IMAD.MOV.U32 R214, RZ, RZ, R155 ;  /* 0x000000ffffd67224 */ /* 0x000fc600078e009b */
[----:B------:R-:W4:Y:S01]  /*1cb0*/  LDL.LU R163, [R1+0x2b0] ;  /* 0x0002b00001a37983 */ /* 0x000f220000300800 */
[----:B------:R-:W-:-:S03]  /*1cc0*/  MOV R215, R153 ;  /* 0x0000009900d77202 */ /* 0x000fc60000000f00 */
[----:B------:R-:W5:Y:S04]  /*1cd0*/  LDL.LU R161, [R1+0x2ac] ;  /* 0x0002ac0001a17983 */ /* 0x000f680000300800 */
[----:B------:R-:W2:Y:S04]  /*1ce0*/  LDL.LU R159, [R1+0x2a8] ;  /* 0x0002a800019f7983 */ /* 0x000ea80000300800 */
[----:B------:R-:W3:Y:S04]  /*1cf0*/  LDL.LU R157, [R1+0x2a4] ;  /* 0x0002a400019d7983 */ /* 0x000ee80000300800 */
[----:B------:R-:W4:Y:S04]  /*1d00*/  LDL.LU R155, [R1+0x2a0] ;  /* 0x0002a000019b7983 */ /* 0x000f280000300800 */
[----:B------:R-:W5:Y:S04]  /*1d10*/  LDL.LU R153, [R1+0x29c] ;  /* 0x00029c0001997983 */ /* 0x000f680000300800 */
[----:B0-----:R-:W2:Y:S04]  /*1d20*/  LDL.LU R78, [R1+0x298] ;  /* 0x00029800014e7983 */ /* 0x001ea80000300800 */
[----:B------:R-:W2:Y:S04]  /*1d30*/  LDL.LU R76, [R1+0x294] ;  /* 0x00029400014c7983 */ /* 0x000ea80000300800 */
[----:B------:R-:W3:Y:S04]  /*1d40*/  LDL.LU R74, [R1+0x290] ;  /* 0x00029000014a7983 */ /* 0x000ee80000300800 */
[----:B------:R-:W2:Y:S04]  /*1d50*/  LDL.LU R72, [R1+0x28c] ;  /* 0x00028c0001487983 */ /* 0x000ea80000300800 */
[----:B------:R-:W5:Y:S04]  /*1d60*/  LDL.LU R70, [R1+0x288] ;  /* 0x0002880001467983 */ /* 0x000f680000300800 */
[----:B------:R-:W4:Y:S04]  /*1d70*/  LDL.LU R68, [R1+0x284] ;  /* 0x0002840001447983 */ /* 0x000f280000300800 */
        /* <DEDUP_REMOVED lines=10> */
[----:B------:R-:W2:Y:S04]  /*1e20*/  LDL.LU R46, [R1+0x258] ;  /* 0x00025800012e7983 */ /* 0x000ea80000300800 */
[----:B------:R-:W2:Y:S04]  /*1e30*/  LDL.LU R44, [R1+0x254] ;  /* 0x00025400012c7983 */ /* 0x000ea80000300800 */
[----:B------:R-:W2:Y:S04]  /*1e40*/  LDL.LU R42, [R1+0x250] ;  /* 0x00025000012a7983 */ /* 0x000ea80000300800 */
[----:B------:R-:W2:Y:S01]  /*1e50*/  LDL.LU R40, [R1+0x24c] ;  /* 0x00024c0001287983 */ /* 0x000ea20000300800 */
[----:B------:R-:W-:-:S02]  /*1e60*/  LEA R4, P2, R5, R172, 0xa ;  /* 0x000000ac05047211 */ /* 0x000fc400078450ff */
[-C--:B------:R-:W-:Y:S02]  /*1e70*/  LEA R6, P3, R7, R172.reuse, 0xa ;  /* 0x000000ac07067211 */ /* 0x080fe400078650ff */
[-C--:B------:R-:W-:Y:S01]  /*1e80*/  LEA.HI.X R5, R18, R173.reuse, RZ, 0x2, P2 ;  /* 0x000000ad12057211 */ /* 0x080fe200010f14ff */
[----:B------:R-:W-:Y:S01]  /*1e90*/  IMAD.MOV.U32 R220, RZ, RZ, R150 ;  /* 0x000000ffffdc7224 */ /* 0x000fe200078e0096 */
[-C--:B------:R-:W-:Y:S01]  /*1ea0*/  LEA R8, P4, R9, R172.reuse, 0xa ;  /* 0x000000ac09087211 */ /* 0x080fe200078850ff */
[----:B------:R-:W-:Y:S01]  /*1eb0*/  IMAD.MOV.U32 R204, RZ, RZ, R151 ;  /* 0x000000ffffcc7224 */ /* 0x000fe200078e0097 */
[-C--:B------:R-:W-:Y:S01]  /*1ec0*/  LEA.HI.X R7, R20, R173.reuse, RZ, 0x2, P3 ;  /* 0x000000ad14077211 */ /* 0x080fe200018f14ff */
[----:B------:R-:W-:Y:S01]  /*1ed0*/  IMAD.WIDE.U32 R150, R3, 0x4, R24 ;  /* 0x0000000403967825 */ /* 0x000fe200078e0018 */
[-C--:B------:R-:W-:Y:S02]  /*1ee0*/  LEA R10, P5, R11, R172.reuse, 0xa ;  /* 0x000000ac0b0a7211 */ /* 0x080fe400078a50ff */
[-C--:B------:R-:W-:Y:S01]  /*1ef0*/  LEA R12, P6, R13, R172.reuse, 0xa ;  /* 0x000000ac0d0c7211 */ /* 0x080fe200078c50ff */
[----:B------:R-:W-:Y:S01]  /*1f00*/  IMAD.WIDE.U32 R4, R3, 0x4, R4 ;  /* 0x0000000403047825 */ /* 0x000fe200078e0004 */
[----:B------:R-:W-:Y:S01]  /*1f10*/  LEA.HI.X R9, R22, R173, RZ, 0x2, P4 ;  /* 0x000000ad16097211 */ /* 0x000fe200020f14ff */
[----:B------:R-:W-:Y:S01]  /*1f20*/  STL.64 [R1+0x168], R150 ;  /* 0x0001689601007387 */ /* 0x000fe20000100a00 */
[-C--:B------:R-:W-:Y:S01]  /*1f30*/  LEA R14, P0, R15, R172.reuse, 0xa ;  /* 0x000000ac0f0e7211 */ /* 0x080fe200078050ff */
[----:B------:R-:W-:Y:S01]  /*1f40*/  IMAD.WIDE.U32 R6, R3, 0x4, R6 ;  /* 0x0000000403067825 */ /* 0x000fe200078e0006 */
[-C--:B------:R-:W-:Y:S01]  /*1f50*/  LEA R16, P1, R17, R172.reuse, 0xa ;  /* 0x000000ac11107211 */ /* 0x080fe200078250ff */
[----:B------:R0:W-:Y:S01]  /*1f60*/  STL.64 [R1+0x160], R4 ;  /* 0x0001600401007387 */ /* 0x0001e20000100a00 */
[----:B------:R-:W-:-:S02]  /*1f70*/  LEA R18, P2, R19, R172, 0xa ;  /* 0x000000ac13127211 */ /* 0x000fc400078450ff */
[-C--:B------:R-:W-:Y:S01]  /*1f80*/  LEA R250, P4, R251, R172.reuse, 0xa ;  /* 0x000000acfbfa7211 */ /* 0x080fe200078850ff */
[----:B------:R1:W-:Y:S01]  /*1f90*/  STL.64 [R1+0x158], R6 ;  /* 0x0001580601007387 */ /* 0x0003e20000100a00 */
[----:B------:R-:W-:Y:S01]  /*1fa0*/  LEA R20, P3, R21, R172, 0xa ;  /* 0x000000ac15147211 */ /* 0x000fe200078650ff */
[----:B0-----:R-:W-:-:S05]  /*1fb0*/  IMAD.WIDE.U32 R4, R3, 0x4, R8 ;  /* 0x0000000403047825 */ /* 0x001fca00078e0008 */
[----:B------:R0:W-:Y:S01]  /*1fc0*/  STL.64 [R1+0x150], R4 ;  /* 0x0001500401007387 */ /* 0x0001e20000100a00 */
[----:B------:R-:W-:Y:S01]  /*1fd0*/  MOV R229, R156 ;  /* 0x0000009c00e57202 */ /* 0x000fe20000000f00 */
[----:B------:R-:W-:Y:S02]  /*1fe0*/  IMAD.MOV.U32 R227, RZ, RZ, R158 ;  /* 0x000000ffffe37224 */ /* 0x000fe400078e009e */
[----:B------:R-:W-:Y:S02]  /*1ff0*/  IMAD.MOV.U32 R223, RZ, RZ, R160 ;  /* 0x000000ffffdf7224 */ /* 0x000fe400078e00a0 */
[----:B------:R-:W-:Y:S02]  /*2000*/  IMAD.MOV.U32 R222, RZ, RZ, R162 ;  /* 0x000000ffffde7224 */ /* 0x000fe400078e00a2 */
[----:B------:R-:W-:Y:S01]  /*2010*/  IMAD.MOV.U32 R219, RZ, RZ, R164 ;  /* 0x000000ffffdb7224 */ /* 0x000fe200078e00a4 */
[----:B------:R-:W-:Y:S01]  /*2020*/  MOV R218, R166 ;  /* 0x000000a600da7202 */ /* 0x000fe20000000f00 */
[----:B------:R-:W-:-:S02]  /*2030*/  IMAD.SHL.U32 R34, R169, 0x100, RZ ;  /* 0x00000100a9227824 */ /* 0x000fc400078e00ff */
[----:B------:R-:W-:Y:S01]  /*2040*/  IMAD.SHL.U32 R36, R171, 0x100, RZ ;  /* 0x00000100ab247824 */ /* 0x000fe200078e00ff */
[----:B------:R-:W-:Y:S01]  /*2050*/  UMOV UR6, 0xffffff80 ;  /* 0xffffff8000067882 */ /* 0x000fe20000000000 */
[----:B------:R-:W-:Y:S01]  /*2060*/  UMOV UR7, 0x3fffffef ;  /* 0x3fffffef00077882 */ /* 0x000fe20000000000 */
[----:B------:R-:W-:Y:S02]  /*2070*/  UMOV UR5, URZ ;  /* 0x0000003f00057c82 */ /* 0x000fe40008000000 */
[----:B------:R-:W-:Y:S01]  /*2080*/  UIADD3.64 UR4, UR4, -UR6, URZ ;  /* 0x8000000604047297 */ /* 0x000fe2000fffe03f */
[----:B------:R-:W-:Y:S01]  /*2090*/  LOP3.LUT R2, R33, 0x2010, R2, 0xf8, !PT ;  /* 0x0000201021027812 */ /* 0x000fe200078ef802 */
[----:B------:R-:W-:Y:S01]  /*20a0*/  IMAD.MOV.U32 R228, RZ, RZ, R53 ;  /* 0x000000ffffe47224 */ /* 0x000fe200078e0035 */
[----:B------:R-:W-:Y:S01]  /*20b0*/  MOV R231, R67 ;  /* 0x0000004300e77202 */ /* 0x000fe20000000f00 */
        /* <DEDUP_REMOVED lines=28> */
[----:B------:R-:W-:-:S02]  /*2280*/  IMAD.MOV.U32 R182, RZ, RZ, R127 ;  /* 0x000000ffffb67224 */ /* 0x000fc400078e007f */
[----:B------:R-:W-:Y:S02]  /*2290*/  IMAD.MOV.U32 R180, RZ, RZ, R115 ;  /* 0x000000ffffb47224 */ /* 0x000fe400078e0073 */
[----:B------:R-:W-:Y:S02]  /*22a0*/  IMAD.MOV.U32 R179, RZ, RZ, R129 ;  /* 0x000000ffffb37224 */ /* 0x000fe400078e0081 */
[----:B------:R-:W-:Y:S02]  /*22b0*/  IMAD.MOV.U32 R177, RZ, RZ, R117 ;  /* 0x000000ffffb17224 */ /* 0x000fe400078e0075 */
[----:B------:R-:W-:Y:S02]  /*22c0*/  IMAD.MOV.U32 R176, RZ, RZ, R119 ;  /* 0x000000ffffb07224 */ /* 0x000fe400078e0077 */
[----:B------:R-:W-:Y:S02]  /*22d0*/  IMAD.MOV.U32 R174, RZ, RZ, R135 ;  /* 0x000000ffffae7224 */ /* 0x000fe400078e0087 */
[----:B------:R-:W-:-:S02]  /*22e0*/  IMAD.MOV.U32 R230, RZ, RZ, R142 ;  /* 0x000000ffffe67224 */ /* 0x000fc400078e008e */
[----:B------:R-:W-:Y:S02]  /*22f0*/  IMAD.MOV.U32 R226, RZ, RZ, R144 ;  /* 0x000000ffffe27224 */ /* 0x000fe400078e0090 */
[----:B------:R-:W-:Y:S02]  /*2300*/  IMAD.MOV.U32 R217, RZ, RZ, R137 ;  /* 0x000000ffffd97224 */ /* 0x000fe400078e0089 */
[----:B------:R-:W-:Y:S02]  /*2310*/  IMAD.MOV.U32 R216, RZ, RZ, R139 ;  /* 0x000000ffffd87224 */ /* 0x000fe400078e008b */
[----:B------:R-:W-:Y:S02]  /*2320*/  IMAD.MOV.U32 R213, RZ, RZ, R141 ;  /* 0x000000ffffd57224 */ /* 0x000fe400078e008d */
[----:B------:R-:W-:Y:S02]  /*2330*/  IMAD.MOV.U32 R208, RZ, RZ, R147 ;  /* 0x000000ffffd07224 */ /* 0x000fe400078e0093 */
[----:B------:R-:W-:Y:S01]  /*2340*/  IMAD.MOV.U32 R205, RZ, RZ, R149 ;  /* 0x000000ffffcd7224 */ /* 0x000fe200078e0095 */
[----:B-----5:R-:W-:-:S02]  /*2350*/  LEA.HI.X R251, R54, R173, RZ, 0x2, P4 ;  /* 0x000000ad36fb7211 */ /* 0x020fc400020f14ff */
[-C--:B----4-:R-:W-:Y:S02]  /*2360*/  LEA.HI.X R21, R52, R173.reuse, RZ, 0x2, P3 ;  /* 0x000000ad34157211 */ /* 0x090fe400018f14ff */
[-C--:B---3--:R-:W-:Y:S02]  /*2370*/  LEA.HI.X R19, R50, R173.reuse, RZ, 0x2, P2 ;  /* 0x000000ad32137211 */ /* 0x088fe400010f14ff */
[-C--:B--2---:R-:W-:Y:S02]  /*2380*/  LEA.HI.X R17, R48, R173.reuse, RZ, 0x2, P1 ;  /* 0x000000ad30117211 */ /* 0x084fe400008f14ff */
[-C--:B------:R-:W-:Y:S02]  /*2390*/  LEA.HI.X R15, R46, R173.reuse, RZ, 0x2, P0 ;  /* 0x000000ad2e0f7211 */ /* 0x080fe400000f14ff */
[-C--:B------:R-:W-:Y:S02]  /*23a0*/  LEA.HI.X R13, R44, R173.reuse, RZ, 0x2, P6 ;  /* 0x000000ad2c0d7211 */ /* 0x080fe400030f14ff */
[----:B------:R-:W-:Y:S01]  /*23b0*/  LEA.HI.X R11, R42, R173, RZ, 0x2, P5 ;  /* 0x000000ad2a0b7211 */ /* 0x000fe200028f14ff */
[----:B-1----:R-:W-:Y:S01]  /*23c0*/  IMAD.WIDE.U32 R6, R3, 0x4, R12 ;  /* 0x0000000403067825 */ /* 0x002fe200078e000c */
[----:B------:R-:W-:-:S03]  /*23d0*/  LEA R248, P5, R249, R172, 0xa ;  /* 0x000000acf9f87211 */ /* 0x000fc600078a50ff */
[----:B------:R-:W-:Y:S01]  /*23e0*/  IMAD.WIDE.U32 R8, R3, 0x4, R10 ;  /* 0x0000000403087825 */ /* 0x000fe200078e000a */
[----:B------:R-:W-:-:S03]  /*23f0*/  LEA R246, P6, R247, R172, 0xa ;  /* 0x000000acf7f67211 */ /* 0x000fc600078c50ff */
[----:B0-----:R-:W-:Y:S01]  /*2400*/  IMAD.WIDE.U32 R4, R3, 0x4, R14 ;  /* 0x0000000403047825 */ /* 0x001fe200078e000e */
[----:B------:R0:W-:Y:S01]  /*2410*/  STL.64 [R1+0x148], R8 ;  /* 0x0001480801007387 */ /* 0x0001e20000100a00 */
[-C--:B------:R-:W-:Y:S02]  /*2420*/  LEA R244, P0, R245, R172.reuse, 0xa ;  /* 0x000000acf5f47211 */ /* 0x080fe400078050ff */
[-C--:B------:R-:W-:Y:S01]  /*2430*/  LEA.HI.X R249, R56, R173.reuse, RZ, 0x2, P5 ;  /* 0x000000ad38f97211 */ /* 0x080fe200028f14ff */
[----:B------:R1:W-:Y:S01]  /*2440*/  STL.64 [R1+0x140], R6 ;  /* 0x0001400601007387 */ /* 0x0003e20000100a00 */
[-C--:B------:R-:W-:Y:S01]  /*2450*/  LEA R242, P1, R243, R172.reuse, 0xa ;  /* 0x000000acf3f27211 */ /* 0x080fe200078250ff */
[C---:B------:R-:W-:Y:S01]  /*2460*/  IMAD.WIDE.U32 R250, R3.reuse, 0x4, R250 ;  /* 0x0000000403fa7825 */ /* 0x040fe200078e00fa */
[----:B------:R-:W-:Y:S01]  /*2470*/  LEA.HI.X R247, R58, R173, RZ, 0x2, P6 ;  /* 0x000000ad3af77211 */ /* 0x000fe200030f14ff */
[----:B------:R2:W-:Y:S02]  /*2480*/  STL.64 [R1+0x138], R4 ;  /* 0x0001380401007387 */ /* 0x0005e40000100a00 */
[----:B0-----:R-:W-:Y:S01]  /*2490*/  IMAD.WIDE.U32 R8, R3, 0x4, R16 ;  /* 0x0000000403087825 */ /* 0x001fe200078e0010 */
[----:B------:R-:W-:-:S03]  /*24a0*/  LEA R240, P2, R241, R172, 0xa ;  /* 0x000000acf1f07211 */ /* 0x000fc600078450ff */
[C---:B-1----:R-:W-:Y:S01]  /*24b0*/  IMAD.WIDE.U32 R6, R3.reuse, 0x4, R18 ;  /* 0x0000000403067825 */ /* 0x042fe200078e0012 */
[-C--:B------:R-:W-:Y:S01]  /*24c0*/  LEA.HI.X R245, R60, R173.reuse, RZ, 0x2, P0 ;  /* 0x000000ad3cf57211 */ /* 0x080fe200000f14ff */
[----:B------:R0:W-:Y:S02]  /*24d0*/  STL.64 [R1+0x130], R8 ;  /* 0x0001300801007387 */ /* 0x0001e40000100a00 */
[----:B--2---:R-:W-:Y:S01]  /*24e0*/  IMAD.WIDE.U32 R4, R3, 0x4, R20 ;  /* 0x0000000403047825 */ /* 0x004fe200078e0014 */
[-C--:B------:R-:W-:Y:S01]  /*24f0*/  LEA R238, P3, R239, R172.reuse, 0xa ;  /* 0x000000acefee7211 */ /* 0x080fe200078650ff */
[----:B------:R1:W-:Y:S01]  /*2500*/  STL.64 [R1+0x128], R6 ;  /* 0x0001280601007387 */ /* 0x0003e20000100a00 */
[-C--:B------:R-:W-:Y:S01]  /*2510*/  LEA.HI.X R243, R62, R173.reuse, RZ, 0x2, P1 ;  /* 0x000000ad3ef37211 */ /* 0x080fe200008f14ff */
[----:B------:R-:W-:Y:S01]  /*2520*/  IMAD.WIDE.U32 R248, R3, 0x4, R248 ;  /* 0x0000000403f87825 */ /* 0x000fe200078e00f8 */
[----:B------:R-:W-:Y:S01]  /*2530*/  LEA R236, P4, R237, R172, 0xa ;  /* 0x000000acedec7211 */ /* 0x000fe200078850ff */
[----:B------:R-:W-:Y:S01]  /*2540*/  STL [R1+0x248], R250 ;  /* 0x000248fa01007387 */ /* 0x000fe20000100800 */
[----:B------:R-:W-:Y:S01]  /*2550*/  LEA.HI.X R241, R64, R173, RZ, 0x2, P2 ;  /* 0x000000ad40f17211 */ /* 0x000fe200010f14ff */
[----:B------:R-:W-:-:S02]  /*2560*/  IMAD.WIDE.U32 R246, R3, 0x4, R246 ;  /* 0x0000000403f67825 */ /* 0x000fc400078e00f6 */
[----:B------:R2:W-:Y:S01]  /*2570*/  STL.64 [R1+0x120], R4 ;  /* 0x0001200401007387 */ /* 0x0005e20000100a00 */
[-C--:B------:R-:W-:Y:S01]  /*2580*/  LEA R234, P5, R235, R172.reuse, 0xa ;  /* 0x000000acebea7211 */ /* 0x080fe200078a50ff */
[----:B------:R-:W-:Y:S01]  /*2590*/  IMAD.WIDE.U32 R244, R3, 0x4, R244 ;  /* 0x0000000403f47825 */ /* 0x000fe200078e00f4 */
[-C--:B------:R-:W-:Y:S01]  /*25a0*/  LEA.HI.X R239, R66, R173.reuse, RZ, 0x2, P3 ;  /* 0x000000ad42ef7211 */ /* 0x080fe200018f14ff */
[----:B------:R-:W-:Y:S01]  /*25b0*/  STL [R1+0x244], R251 ;  /* 0x000244fb01007387 */ /* 0x000fe20000100800 */
[----:B------:R-:W-:Y:S01]  /*25c0*/  LEA R232, P6, R233, R172, 0xa ;  /* 0x000000ace9e87211 */ /* 0x000fe200078c50ff */
[C---:B------:R-:W-:Y:S02]  /*25d0*/  IMAD.WIDE.U32 R242, R3.reuse, 0x4, R242 ;  /* 0x0000000403f27825 */ /* 0x040fe400078e00f2 */
[----:B------:R-:W-:Y:S01]  /*25e0*/  STL [R1+0x240], R248 ;  /* 0x000240f801007387 */ /* 0x000fe20000100800 */
[----:B------:R-:W-:Y:S01]  /*25f0*/  LEA.HI.X R237, R68, R173, RZ, 0x2, P4 ;  /* 0x000000ad44ed7211 */ /* 0x000fe200020f14ff */
[----:B------:R-:W-:-:S02]  /*2600*/  IMAD.WIDE.U32 R240, R3, 0x4, R240 ;  /* 0x0000000403f07825 */ /* 0x000fc400078e00f0 */
[----:B------:R-:W-:Y:S01]  /*2610*/  STL [R1+0x23c], R249 ;  /* 0x00023cf901007387 */ /* 0x000fe20000100800 */
[----:B------:R-:W-:-:S03]  /*2620*/  LEA R154, P0, R155, R172, 0xa ;  /* 0x000000ac9b9a7211 */ /* 0x000fc600078050ff */
[----:B------:R-:W-:Y:S01]  /*2630*/  STL [R1+0x238], R246 ;  /* 0x000238f601007387 */ /* 0x000fe20000100800 */
[----:B------:R-:W-:Y:S01]  /*2640*/  LEA.HI.X R235, R70, R173, RZ, 0x2, P5 ;  /* 0x000000ad46eb7211 */ /* 0x000fe200028f14ff */
[----:B------:R-:W-:Y:S02]  /*2650*/  IMAD.WIDE.U32 R238, R3, 0x4, R238 ;  /* 0x0000000403ee7825 */ /* 0x000fe400078e00ee */
        /* <DEDUP_REMOVED lines=48> */
[-C--:B------:R-:W-:Y:S01]  /*2960*/  LEA.HI.X R167, R32, R173.reuse, RZ, 0x2, P1 ;  /* 0x000000ad20a77211 */ /* 0x080fe200008f14ff */
[----:B------:R-:W-:Y:S02]  /*2970*/  IMAD.SHL.U32 R38, R27, 0x100, RZ ;  /* 0x000001001b267824 */ /* 0x000fe400078e00ff */
[----:B------:R-:W-:Y:S01]  /*2980*/  STL [R1+0x1e4], R23 ;  /* 0x0001e41701007387 */ /* 0x000fe20000100800 */
[----:B------:R-:W-:Y:S01]  /*2990*/  IMAD.WIDE.U32 R14, R3, 0x4, R162 ;  /* 0x00000004030e7825 */ /* 0x000fe200078e00a2 */
[----:B------:R-:W-:Y:S02]  /*29a0*/  LEA R172, P4, R27, R172, 0xa ;  /* 0x000000ac1bac7211 */ /* 0x000fe400078850ff */
[----:B------:R-:W-:Y:S01]  /*29b0*/  STL [R1+0x1e0], R20 ;  /* 0x0001e01401007387 */ /* 0x000fe20000100800 */
[----:B------:R-:W-:Y:S01]  /*29c0*/  LEA.HI.X R169, R34, R173, RZ, 0x2, P2 ;  /* 0x000000ad22a97211 */ /* 0x000fe200010f14ff */
[----:B------:R-:W-:-:S02]  /*29d0*/  IMAD.WIDE.U32 R12, R3, 0x4, R164 ;  /* 0x00000004030c7825 */ /* 0x000fc400078e00a4 */
[----:B------:R-:W-:Y:S01]  /*29e0*/  STL [R1+0x1dc], R21 ;  /* 0x0001dc1501007387 */ /* 0x000fe20000100800 */
[----:B------:R-:W-:-:S03]  /*29f0*/  LEA.HI.X R171, R36, R173, RZ, 0x2, P3 ;  /* 0x000000ad24ab7211 */ /* 0x000fc600018f14ff */
[----:B------:R-:W-:Y:S01]  /*2a00*/  STL [R1+0x1d8], R18 ;  /* 0x0001d81201007387 */ /* 0x000fe20000100800 */
[----:B------:R-:W-:-:S03]  /*2a10*/  IMAD.WIDE.U32 R10, R3, 0x4, R166 ;  /* 0x00000004030a7825 */ /* 0x000fc600078e00a6 */
[----:B------:R-:W-:Y:S01]  /*2a20*/  STL [R1+0x1d4], R19 ;  /* 0x0001d41301007387 */ /* 0x000fe20000100800 */
[----:B------:R-:W-:-:S03]  /*2a30*/  LEA.HI.X R173, R38, R173, RZ, 0x2, P4 ;  /* 0x000000ad26ad7211 */ /* 0x000fc600020f14ff */
[----:B------:R-:W-:Y:S01]  /*2a40*/  STL [R1+0x1d0], R16 ;  /* 0x0001d01001007387 */ /* 0x000fe20000100800 */
[----:B0-----:R-:W-:-:S03]  /*2a50*/  IMAD.WIDE.U32 R8, R3, 0x4, R168 ;  /* 0x0000000403087825 */ /* 0x001fc600078e00a8 */
[----:B------:R-:W-:Y:S01]  /*2a60*/  STL [R1+0x1cc], R17 ;  /* 0x0001cc1101007387 */ /* 0x000fe20000100800 */
[----:B-1----:R-:W-:-:S03]  /*2a70*/  IMAD.WIDE.U32 R6, R3, 0x4, R170 ;  /* 0x0000000403067825 */ /* 0x002fc600078e00aa */
[----:B------:R-:W-:Y:S04]  /*2a80*/  STL [R1+0x1c8], R14 ;  /* 0x0001c80e01007387 */ /* 0x000fe80000100800 */
[----:B------:R-:W-:Y:S01]  /*2a90*/  STL [R1+0x1c4], R15 ;  /* 0x0001c40f01007387 */ /* 0x000fe20000100800 */
[----:B--2---:R-:W-:-:S03]  /*2aa0*/  IMAD.WIDE.U32 R4, R3, 0x4, R172 ;  /* 0x0000000403047825 */ /* 0x004fc600078e00ac */
[----:B------:R-:W-:Y:S04]  /*2ab0*/  STL [R1+0x1bc], R12 ;  /* 0x0001bc0c01007387 */ /* 0x000fe80000100800 */
        /* <DEDUP_REMOVED lines=9> */
[----:B------:R-:W2:Y:S04]  /*2b50*/  LDL.LU R160, [R1] ;  /* 0x0000000001a07983 */ /* 0x000ea80000300800 */
[----:B------:R-:W2:Y:S04]  /*2b60*/  LDL.LU R161, [R1+0x8] ;  /* 0x0000080001a17983 */ /* 0x000ea80000300800 */
[----:B------:R-:W2:Y:S04]  /*2b70*/  LDL.LU R162, [R1+0x38] ;  /* 0x0000380001a27983 */ /* 0x000ea80000300800 */
[----:B------:R-:W2:Y:S04]  /*2b80*/  LDL.LU R163, [R1+0x40] ;  /* 0x0000400001a37983 */ /* 0x000ea80000300800 */
[----:B------:R-:W3:Y:S04]  /*2b90*/  LDL.LU R156, [R1+0x10] ;  /* 0x00001000019c7983 */ /* 0x000ee80000300800 */
[----:B------:R-:W3:Y:S04]  /*2ba0*/  LDL.LU R157, [R1+0x18] ;  /* 0x00001800019d7983 */ /* 0x000ee80000300800 */
[----:B------:R-:W3:Y:S04]  /*2bb0*/  LDL.LU R158, [R1+0x48] ;  /* 0x00004800019e7983 */ /* 0x000ee80000300800 */
[----:B------:R-:W3:Y:S01]  /*2bc0*/  LDL.LU R159, [R1+0x50] ;  /* 0x00005000019f7983 */ /* 0x000ee20000300800 */
[----:B------:R-:W-:Y:S01]  /*2bd0*/  WARPGROUP.ARRIVE ;  /* 0x00000000000079c5 */ /* 0x000fe20000000000 */
[----:B------:R-:W-:Y:S01]  /*2be0*/  UMOV UR6, UR18 ;  /* 0x0000001200067c82 */ /* 0x000fe20008000000 */
[----:B------:R-:W-:-:S04]  /*2bf0*/  UMOV UR7, UR19 ;  /* 0x0000001300077c82 */ /* 0x000fc80008000000 */
[----:B------:R-:W-:Y:S03]  /*2c00*/  HGMMA.64x256x16.F32.BF16 R24, gdesc[UR4].tnspB, RZ, !UPT, gsb0 ;  /* 0x43e00000041879f0 */ /* 0x000fe6000c0018ff */
[----:B------:R-:W-:Y:S02]  /*2c10*/  WARPGROUP.DEPBAR.LE gsb0, 0x0 ;  /* 0x00008000000079c5 */ /* 0x000fe40000010000 */
[----:B------:R-:W-:Y:S06]  /*2c20*/  BAR.SYNC.DEFER_BLOCKING 0x0 ;  /* 0x0000000000007b1d */ /* 0x000fec0000010000 */
[----:B---3--:R0:W-:Y:S04]  /*2c30*/  STS.128 [R2+UR8+0x800], R156 ;  /* 0x0008009c02007988 */ /* 0x0081e80008000c08 */
[----:B0-----:R-:W3:Y:S04]  /*2c40*/  LDL.LU R156, [R1+0x20] ;  /* 0x00002000019c7983 */ /* 0x001ee80000300800 */
[----:B------:R-:W3:Y:S04]  /*2c50*/  LDL.LU R157, [R1+0x28] ;  /* 0x00002800019d7983 */ /* 0x000ee80000300800 */
[----:B------:R-:W3:Y:S04]  /*2c60*/  LDL.LU R158, [R1+0x58] ;  /* 0x00005800019e7983 */ /* 0x000ee80000300800 */
[----:B------:R-:W3:Y:S04]  /*2c70*/  LDL.LU R159, [R1+0x60] ;  /* 0x00006000019f7983 */ /* 0x000ee80000300800 */
[----:B--2---:R0:W-:Y:S04]  /*2c80*/  STS.128 [R2+UR8], R160 ;  /* 0x000000a002007988 */ /* 0x0041e80008000c08 */
[----:B0-----:R-:W2:Y:S04]  /*2c90*/  LDL.LU R160, [R1+0x30] ;  /* 0x0000300001a07983 */ /* 0x001ea80000300800 */
[----:B------:R-:W2:Y:S04]  /*2ca0*/  LDL.LU R161, [R1+0x34] ;  /* 0x0000340001a17983 */ /* 0x000ea80000300800 */
[----:B------:R-:W2:Y:S04]  /*2cb0*/  LDL.LU R162, [R1+0x64] ;  /* 0x0000640001a27983 */ /* 0x000ea80000300800 */
[----:B------:R-:W2:Y:S04]  /*2cc0*/  LDL.LU R163, [R1+0x68] ;  /* 0x0000680001a37983 */ /* 0x000ea80000300800 */
[----:B---3--:R0:W-:Y:S04]  /*2cd0*/  STS.128 [R2+UR8+0x1000], R156 ;  /* 0x0010009c02007988 */ /* 0x0081e80008000c08 */
[----:B0-----:R-:W3:Y:S04]  /*2ce0*/  LDL.LU R156, [R1+0x4] ;  /* 0x00000400019c7983 */ /* 0x001ee80000300800 */
[----:B------:R-:W3:Y:S04]  /*2cf0*/  LDL.LU R157, [R1+0xc] ;  /* 0x00000c00019d7983 */ /* 0x000ee80000300800 */
[----:B------:R-:W3:Y:S04]  /*2d00*/  LDL.LU R158, [R1+0x3c] ;  /* 0x00003c00019e7983 */ /* 0x000ee80000300800 */
[----:B------:R-:W3:Y:S01]  /*2d10*/  LDL.LU R159, [R1+0x44] ;  /* 0x00004400019f7983 */ /* 0x000ee20000300800 */
[----:B------:R-:W-:-:S03]  /*2d20*/  LOP3.LUT R3, R2, 0x10, RZ, 0x3c, !PT ;  /* 0x0000001002037812 */ /* 0x000fc600078e3cff */
[----:B--2---:R-:W-:Y:S04]  /*2d30*/  STS.128 [R2+UR8+0x1800], R160 ;  /* 0x001800a002007988 */ /* 0x004fe80008000c08 */
[----:B---3--:R0:W-:Y:S04]  /*2d40*/  STS.128 [R3+UR8], R156 ;  /* 0x0000009c03007988 */ /* 0x0081e80008000c08 */
[----:B0-----:R-:W2:Y:S04]  /*2d50*/  LDL.LU R156, [R1+0x14] ;  /* 0x00001400019c7983 */ /* 0x001ea80000300800 */
[----:B------:R-:W2:Y:S04]  /*2d60*/  LDL.LU R157, [R1+0x1c] ;  /* 0x00001c00019d7983 */ /* 0x000ea80000300800 */
[----:B------:R-:W2:Y:S04]  /*2d70*/  LDL.LU R158, [R1+0x4c] ;  /* 0x00004c00019e7983 */ /* 0x000ea80000300800 */
[----:B------:R-:W2:Y:S04]  /*2d80*/  LDL.LU R159, [R1+0x54] ;  /* 0x00005400019f7983 */ /* 0x000ea80000300800 */
[----:B------:R-:W3:Y:S04]  /*2d90*/  LDL.LU R160, [R1+0x24] ;  /* 0x0000240001a07983 */ /* 0x000ee80000300800 */
[----:B------:R-:W3:Y:S04]  /*2da0*/  LDL.LU R161, [R1+0x2c] ;  /* 0x00002c0001a17983 */ /* 0x000ee80000300800 */
[----:B------:R-:W3:Y:S01]  /*2db0*/  LDL.LU R162, [R1+0x5c] ;  /* 0x00005c0001a27983 */ /* 0x000ee20000300800 */
        /* <DEDUP_REMOVED lines=10> */
[----:B------:R-:W-:Y:S01]  /*2e60*/  IMAD.MOV.U32 R24, RZ, RZ, R29 ;  /* 0x000000ffff187224 */ /* 0x000fe200078e001d */
[----:B------:R-:W-:Y:S01]  /*2e70*/  MOV R29, R35 ;  /* 0x00000023001d7202 */ /* 0x000fe20000000f00 */
[----:B--2---:R0:W-:Y:S02]  /*2e80*/  STS.128 [R3+UR8+0x800], R156 ;  /* 0x0008009c03007988 */ /* 0x0041e40008000c08 */
[----:B0-----:R-:W-:Y:S01]  /*2e90*/  IMAD.MOV.U32 R156, RZ, RZ, R228 ;  /* 0x000000ffff9c7224 */ /* 0x001fe200078e00e4 */
[----:B------:R-:W-:Y:S01]  /*2ea0*/  MOV R158, R201 ;  /* 0x000000c9009e7202 */ /* 0x000fe20000000f00 */
[----:B------:R-:W-:-:S02]  /*2eb0*/  IMAD.MOV.U32 R157, RZ, RZ, R224 ;  /* 0x000000ffff9d7224 */ /* 0x000fc400078e00e0 */
[----:B------:R-:W-:Y:S01]  /*2ec0*/  IMAD.MOV.U32 R159, RZ, RZ, R200 ;  /* 0x000000ffff9f7224 */ /* 0x000fe200078e00c8 */
[----:B---3--:R-:W-:Y:S04]  /*2ed0*/  STS.128 [R3+UR8+0x1000], R160 ;  /* 0x001000a003007988 */ /* 0x008fe80008000c08 */
[----:B------:R-:W-:Y:S01]  /*2ee0*/  STS.128 [R3+UR8+0x1800], R156 ;  /* 0x0018009c03007988 */ /* 0x000fe20008000c08 */
[----:B------:R-:W-:Y:S06]  /*2ef0*/  BAR.SYNC.DEFER_BLOCKING 0x0 ;  /* 0x0000000000007b1d */ /* 0x000fec0000010000 */
[----:B------:R-:W0:Y:S04]  /*2f00*/  LDS.128 R4, [R0] ;  /* 0x0000000000047984 */ /* 0x000e280000000c00 */
[----:B------:R-:W-:Y:S04]  /*2f10*/  LDS.128 R12, [R0+0x200] ;  /* 0x00020000000c7984 */ /* 0x000fe80000000c00 */
[----:B------:R-:W-:Y:S01]  /*2f20*/  LDS.128 R8, [R0+0x300] ;  /* 0x0003000000087984 */ /* 0x000fe20000000c00 */
[----:B0-----:R-:W-:Y:S01]  /*2f30*/  MOV R201, R4 ;  /* 0x0000000400c97202 */ /* 0x001fe20000000f00 */
[----:B------:R-:W-:-:S02]  /*2f40*/  IMAD.MOV.U32 R200, RZ, RZ, R6 ;  /* 0x000000ffffc87224 */ /* 0x000fc400078e0006 */
[----:B------:R-:W-:Y:S01]  /*2f50*/  STL [R1+0x198], R7 ;  /* 0x0001980701007387 */ /* 0x000fe20000100800 */
[----:B------:R-:W-:-:S03]  /*2f60*/  IMAD.MOV.U32 R228, RZ, RZ, R5 ;  /* 0x000000ffffe47224 */ /* 0x000fc600078e0005 */
[----:B------:R-:W0:Y:S04]  /*2f70*/  LDS.128 R4, [R0+0x100] ;  /* 0x0001000000047984 */ /* 0x000e280000000c00 */
[----:B0-----:R-:W-:Y:S01]  /*2f80*/  STL [R1+0x190], R5 ;  /* 0x0001900501007387 */ /* 0x001fe20000100800 */
[----:B------:R-:W-:Y:S01]  /*2f90*/  MOV R224, R4 ;  /* 0x0000000400e07202 */ /* 0x000fe20000000f00 */
[----:B------:R-:W-:Y:S02]  /*2fa0*/  IMAD.MOV.U32 R231, RZ, RZ, R6 ;  /* 0x000000ffffe77224 */ /* 0x000fe400078e0006 */
[----:B------:R-:W-:Y:S04]  /*2fb0*/  STL [R1+0x194], R7 ;  /* 0x0001940701007387 */ /* 0x000fe80000100800 */
[----:B------:R-:W0:Y:S02]  /*2fc0*/  LDS.128 R4, [R0+0x400] ;  /* 0x0004000000047984 */ /* 0x000e240000000c00 */
[----:B0-----:R-:W-:Y:S01]  /*2fd0*/  IMAD.MOV.U32 R250, RZ, RZ, R4 ;  /* 0x000000fffffa7224 */ /* 0x001fe200078e0004 */
[----:B------:R-:W-:Y:S01]  /*2fe0*/  MOV R251, R6 ;  /* 0x0000000600fb7202 */ /* 0x000fe20000000f00 */
[----:B------:R-:W-:-:S02]  /*2ff0*/  IMAD.MOV.U32 R246, RZ, RZ, R5 ;  /* 0x000000fffff67224 */ /* 0x000fc400078e0005 */
[----:B------:R-:W-:Y:S02]  /*3000*/  IMAD.MOV.U32 R247, RZ, RZ, R7 ;  /* 0x000000fffff77224 */ /* 0x000fe400078e0007 */
[----:B------:R-:W0:Y:S02]  /*3010*/  LDS.128 R4, [R0+0x500] ;  /* 0x0005000000047984 */ /* 0x000e240000000c00 */
[----:B0-----:R-:W-:Y:S01]  /*3020*/  MOV R248, R4 ;  /* 0x0000000400f87202 */ /* 0x001fe20000000f00 */
[----:B------:R-:W-:Y:S01]  /*3030*/  IMAD.MOV.U32 R249, RZ, RZ, R6 ;  /* 0x000000fffff97224 */ /* 0x000fe200078e0006 */
[----:B------:R-:W-:Y:S01]  /*3040*/  MOV R245, R7 ;  /* 0x0000000700f57202 */ /* 0x000fe20000000f00 */
[----:B------:R-:W-:Y:S02]  /*3050*/  IMAD.MOV.U32 R244, RZ, RZ, R5 ;  /* 0x000000fffff47224 */ /* 0x000fe400078e0005 */
[----:B------:R-:W0:Y:S01]  /*3060*/  LDS.128 R4, [R0+0x600] ;  /* 0x0006000000047984 */ /* 0x000e220000000c00 */
        /* <DEDUP_REMOVED lines=8> */
[----:B0-----:R-:W-:Y:S01]  /*30f0*/  IMAD.MOV.U32 R242, RZ, RZ, R4 ;  /* 0x000000fffff27224 */ /* 0x001fe200078e0004 */
[----:B------:R-:W-:Y:S01]  /*3100*/  MOV R238, R5 ;  /* 0x0000000500ee7202 */ /* 0x000fe20000000f00 */
[----:B------:R-:W-:Y:S02]  /*3110*/  IMAD.MOV.U32 R243, RZ, RZ, R6 ;  /* 0x000000fffff37224 */ /* 0x000fe400078e0006 */
[----:B------:R-:W-:Y:S02]  /*3120*/  IMAD.MOV.U32 R239, RZ, RZ, R7 ;  /* 0x000000ffffef7224 */ /* 0x000fe400078e0007 */
[----:B------:R-:W0:Y:S01]  /*3130*/  LDS.128 R4, [R0+0x700] ;  /* 0x0007000000047984 */ /* 0x000e220000000c00 */
[----:B------:R-:W-:Y:S01]  /*3140*/  BAR.SYNC.DEFER_BLOCKING 0x0 ;  /* 0x0000000000007b1d */ /* 0x000fe20000010000 */
[----:B------:R-:W-:-:S02]  /*3150*/  IMAD.MOV.U32 R28, RZ, RZ, R33 ;  /* 0x000000ffff1c7224 */ /* 0x000fc400078e0021 */
[----:B------:R-:W-:-:S03]  /*3160*/  IMAD.MOV.U32 R30, RZ, RZ, R49 ;  /* 0x000000ffff1e7224 */ /* 0x000fc600078e0031 */
[----:B------:R1:W-:Y:S04]  /*3170*/  STS.128 [R2+UR8+0x800], R156 ;  /* 0x0008009c02007988 */ /* 0x0003e80008000c08 */
[----:B------:R-:W-:Y:S04]  /*3180*/  STS.128 [R2+UR8], R168 ;  /* 0x000000a802007988 */ /* 0x000fe80008000c08 */
[----:B------:R-:W-:Y:S01]  /*3190*/  STS.128 [R2+UR8+0x1000], R164 ;  /* 0x001000a402007988 */ /* 0x000fe20008000c08 */
[----:B-1----:R-:W-:Y:S01]  /*31a0*/  MOV R156, R25 ;  /* 0x00000019009c7202 */ /* 0x002fe20000000f00 */
[----:B------:R-:W-:-:S02]  /*31b0*/  IMAD.MOV.U32 R157, RZ, RZ, R27 ;  /* 0x000000ffff9d7224 */ /* 0x000fc400078e001b */
[----:B------:R-:W-:Y:S02]  /*31c0*/  IMAD.MOV.U32 R25, RZ, RZ, R31 ;  /* 0x000000ffff197224 */ /* 0x000fe400078e001f */
[----:B------:R-:W-:Y:S01]  /*31d0*/  IMAD.MOV.U32 R27, RZ, RZ, R47 ;  /* 0x000000ffff1b7224 */ /* 0x000fe200078e002f */
[----:B------:R-:W-:Y:S01]  /*31e0*/  STS.128 [R2+UR8+0x1800], R160 ;  /* 0x001800a002007988 */ /* 0x000fe20008000c08 */
[----:B------:R-:W-:Y:S01]  /*31f0*/  IMAD.MOV.U32 R158, RZ, RZ, R41 ;  /* 0x000000ffff9e7224 */ /* 0x000fe200078e0029 */
[----:B------:R-:W-:Y:S01]  /*3200*/  MOV R159, R43 ;  /* 0x0000002b009f7202 */ /* 0x000fe20000000f00 */
[----:B------:R-:W-:Y:S01]  /*3210*/  IMAD.MOV.U32 R31, RZ, RZ, R51 ;  /* 0x000000ffff1f7224 */ /* 0x000fe200078e0033 */
[----:B------:R1:W-:Y:S04]  /*3220*/  STS.128 [R3+UR8+0x800], R24 ;  /* 0x0008001803007988 */ /* 0x0003e80008000c08 */
[----:B------:R-:W-:Y:S04]  /*3230*/  STS.128 [R3+UR8], R156 ;  /* 0x0000009c03007988 */ /* 0x000fe80008000c08 */
[----:B------:R-:W-:Y:S01]  /*3240*/  STS.128 [R3+UR8+0x1000], R28 ;  /* 0x0010001c03007988 */ /* 0x000fe20008000c08 */
[----:B-1----:R-:W-:Y:S01]  /*3250*/  MOV R24, R37 ;  /* 0x0000002500187202 */ /* 0x002fe20000000f00 */
[----:B------:R-:W-:Y:S01]  /*3260*/  IMAD.MOV.U32 R25, RZ, RZ, R39 ;  /* 0x000000ffff197224 */ /* 0x000fe200078e0027 */
[----:B------:R-:W-:Y:S01]  /*3270*/  MOV R27, R55 ;  /* 0x00000037001b7202 */ /* 0x000fe20000000f00 */
[----:B------:R-:W-:-:S05]  /*3280*/  IMAD.MOV.U32 R26, RZ, RZ, R53 ;  /* 0x000000ffff1a7224 */ /* 0x000fca00078e0035 */
[----:B------:R1:W-:Y:S01]  /*3290*/  STS.128 [R3+UR8+0x1800], R24 ;  /* 0x0018001803007988 */ /* 0x0003e20008000c08 */
[----:B------:R-:W-:Y:S06]  /*32a0*/  BAR.SYNC.DEFER_BLOCKING 0x0 ;  /* 0x0000000000007b1d */ /* 0x000fec0000010000 */
[----:B------:R-:W-:Y:S04]  /*32b0*/  STL.64 [R1+0x180], R12 ;  /* 0x0001800c01007387 */ /* 0x000fe80000100a00 */
[----:B------:R-:W-:Y:S04]  /*32c0*/  STL.64 [R1+0x188], R14 ;  /* 0x0001880e01007387 */ /* 0x000fe80000100a00 */
[----:B------:R-:W-:Y:S04]  /*32d0*/  STL.64 [R1+0x170], R8 ;  /* 0x0001700801007387 */ /* 0x000fe80000100a00 */
[----:B------:R-:W-:Y:S04]  /*32e0*/  STL.64 [R1+0x178], R10 ;  /* 0x0001780a01007387 */ /* 0x000fe80000100a00 */
[----:B-1----:R-:W2:Y:S04]  /*32f0*/  LDL.LU R24, [R1+0x70] ;  /* 0x0000700001187983 */ /* 0x002ea80000300800 */
[----:B------:R-:W2:Y:S04]  /*3300*/  LDL.LU R25, [R1+0x78] ;  /* 0x0000780001197983 */ /* 0x000ea80000300800 */
[----:B------:R-:W2:Y:S01]  /*3310*/  LDL.LU R26, [R1+0xb0] ;  /* 0x0000b000011a7983 */ /* 0x000ea20000300800 */
[----:B0-----:R-:W-:Y:S01]  /*3320*/  IMAD.MOV.U32 R240, RZ, RZ, R4 ;  /* 0x000000fffff07224 */ /* 0x001fe200078e0004 */
[----:B------:R-:W-:Y:S01]  /*3330*/  MOV R241, R6 ;  /* 0x0000000600f17202 */ /* 0x000fe20000000f00 */
[----:B------:R-:W-:Y:S01]  /*3340*/  IMAD.MOV.U32 R236, RZ, RZ, R5 ;  /* 0x000000ffffec7224 */ /* 0x000fe200078e0005 */
[----:B------:R-:W-:Y:S01]  /*3350*/  LDS.128 R28, [R0+0x600] ;  /* 0x00060000001c7984 */ /* 0x000fe20000000c00 */
[----:B------:R-:W-:-:S03]  /*3360*/  IMAD.MOV.U32 R237, RZ, RZ, R7 ;  /* 0x000000ffffed7224 */ /* 0x000fc600078e0007 */
[----:B------:R-:W0:Y:S02]  /*3370*/  LDS.128 R4, [R0] ;  /* 0x0000000000047984 */ /* 0x000e240000000c00 */
[----:B0-----:R-:W-:Y:S01]  /*3380*/  IMAD.MOV.U32 R234, RZ, RZ, R4 ;  /* 0x000000ffffea7224 */ /* 0x001fe200078e0004 */
[----:B------:R-:W-:Y:S01]  /*3390*/  MOV R235, R6 ;  /* 0x0000000600eb7202 */ /* 0x000fe20000000f00 */
[----:B------:R-:W-:Y:S02]  /*33a0*/  IMAD.MOV.U32 R154, RZ, RZ, R5 ;  /* 0x000000ffff9a7224 */ /* 0x000fe400078e0005 */
[----:B------:R-:W-:Y:S02]  /*33b0*/  IMAD.MOV.U32 R155, RZ, RZ, R7 ;  /* 0x000000ffff9b7224 */ /* 0x000fe400078e0007 */
[----:B------:R-:W0:Y:S02]  /*33c0*/  LDS.128 R4, [R0+0x100] ;  /* 0x0001000000047984 */ /* 0x000e240000000c00 */
[----:B0-----:R-:W-:Y:S01]  /*33d0*/  MOV R232, R4 ;  /* 0x0000000400e87202 */ /* 0x001fe20000000f00 */
[----:B------:R-:W-:Y:S01]  /*33e0*/  IMAD.MOV.U32 R233, RZ, RZ, R6 ;  /* 0x000000ffffe97224 */ /* 0x000fe200078e0006 */
[----:B------:R-:W-:Y:S01]  /*33f0*/  MOV R153, R7 ;  /* 0x0000000700997202 */ /* 0x000fe20000000f00 */
[----:B------:R-:W-:-:S02]  /*3400*/  IMAD.MOV.U32 R152, RZ, RZ, R5 ;  /* 0x000000ffff987224 */ /* 0x000fc400078e0005 */
[----:B------:R-:W0:Y:S02]  /*3410*/  LDS.128 R4, [R0+0x200] ;  /* 0x0002000000047984 */ /* 0x000e240000000c00 */
[----:B0-----:R-:W-:Y:S01]  /*3420*/  IMAD.MOV.U32 R22, RZ, RZ, R4 ;  /* 0x000000ffff167224 */ /* 0x001fe200078e0004 */
[----:B------:R-:W-:Y:S01]  /*3430*/  MOV R18, R5 ;  /* 0x0000000500127202 */ /* 0x000fe20000000f00 */
[----:B------:R-:W-:Y:S02]  /*3440*/  IMAD.MOV.U32 R23, RZ, RZ, R6 ;  /* 0x000000ffff177224 */ /* 0x000fe400078e0006 */
[----:B------:R-:W-:Y:S02]  /*3450*/  IMAD.MOV.U32 R19, RZ, RZ, R7 ;  /* 0x000000ffff137224 */ /* 0x000fe400078e0007 */
        /* <DEDUP_REMOVED lines=10> */
[----:B------:R-:W0:Y:S04]  /*3500*/  LDS.128 R4, [R0+0x500] ;  /* 0x0005000000047984 */ /* 0x000e280000000c00 */
[----:B------:R-:W-:Y:S04]  /*3510*/  STL [R1+0x14], R29 ;  /* 0x0000141d01007387 */ /* 0x000fe80000100800 */
[----:B------:R-:W-:Y:S01]  /*3520*/  STL [R1+0x1c], R31 ;  /* 0x00001c1f01007387 */ /* 0x000fe20000100800 */
[----:B0-----:R-:W-:-:S02]  /*3530*/  IMAD.MOV.U32 R12, RZ, RZ, R6 ;  /* 0x000000ffff0c7224 */ /* 0x001fc400078e0006 */
[----:B------:R-:W-:Y:S01]  /*3540*/  IMAD.MOV.U32 R9, RZ, RZ, R7 ;  /* 0x000000ffff097224 */ /* 0x000fe200078e0007 */
[----:B------:R-:W-:Y:S01]  /*3550*/  MOV R7, R30 ;  /* 0x0000001e00077202 */ /* 0x000fe20000000f00 */
[----:B------:R-:W-:Y:S02]  /*3560*/  IMAD.MOV.U32 R6, RZ, RZ, R28 ;  /* 0x000000ffff067224 */ /* 0x000fe400078e001c */
[----:B------:R-:W0:Y:S01]  /*3570*/  LDS.128 R28, [R0+0x700] ;  /* 0x00070000001c7984 */ /* 0x000e220000000c00 */
[----:B------:R-:W-:Y:S01]  /*3580*/  IMAD.MOV.U32 R27, RZ, RZ, R252 ;  /* 0x000000ffff1b7224 */ /* 0x000fe200078e00fc */
[----:B------:R-:W-:Y:S06]  /*3590*/  BAR.SYNC.DEFER_BLOCKING 0x0 ;  /* 0x0000000000007b1d */ /* 0x000fec0000010000 */
[----:B--2---:R1:W-:Y:S04]  /*35a0*/  STS.128 [R2+UR8], R24 ;  /* 0x0000001802007988 */ /* 0x0043e80008000c08 */
[----:B0-----:R0:W-:Y:S04]  /*35b0*/  STL [R1+0x4], R29 ;  /* 0x0000041d01007387 */ /* 0x0011e80000100800 */
[----:B-1----:R-:W2:Y:S04]  /*35c0*/  LDL.LU R24, [R1+0x80] ;  /* 0x0000800001187983 */ /* 0x002ea80000300800 */
[----:B------:R-:W2:Y:S04]  /*35d0*/  LDL.LU R25, [R1+0x88] ;  /* 0x0000880001197983 */ /* 0x000ea80000300800 */
[----:B------:R-:W2:Y:S04]  /*35e0*/  LDL.LU R26, [R1+0xc0] ;  /* 0x0000c000011a7983 */ /* 0x000ea80000300800 */
[----:B------:R-:W2:Y:S01]  /*35f0*/  LDL.LU R27, [R1+0xc8] ;  /* 0x0000c800011b7983 */ /* 0x000ea20000300800 */
[----:B------:R-:W-:Y:S01]  /*3600*/  IMAD.MOV.U32 R10, RZ, RZ, R4 ;  /* 0x000000ffff0a7224 */ /* 0x000fe200078e0004 */
[----:B------:R-:W-:Y:S01]  /*3610*/  MOV R8, R5 ;  /* 0x0000000500087202 */ /* 0x000fe20000000f00 */
[----:B------:R-:W-:-:S02]  /*3620*/  IMAD.MOV.U32 R4, RZ, RZ, R28 ;  /* 0x000000ffff047224 */ /* 0x000fc400078e001c */
[----:B------:R-:W3:Y:S01]  /*3630*/  LDL.LU R28, [R1+0x90] ;  /* 0x00009000011c7983 */ /* 0x000ee20000300800 */
[----:B------:R-:W-:Y:S01]  /*3640*/  IMAD.MOV.U32 R5, RZ, RZ, R30 ;  /* 0x000000ffff057224 */ /* 0x000fe200078e001e */
[----:B------:R-:W-:Y:S02]  /*3650*/  MOV R252, R31 ;  /* 0x0000001f00fc7202 */ /* 0x000fe40000000f00 */
[----:B0-----:R-:W3:Y:S04]  /*3660*/  LDL.LU R29, [R1+0x98] ;  /* 0x00009800011d7983 */ /* 0x001ee80000300800 */
[----:B------:R-:W3:Y:S04]  /*3670*/  LDL.LU R30, [R1+0xd0] ;  /* 0x0000d000011e7983 */ /* 0x000ee80000300800 */
[----:B------:R-:W3:Y:S04]  /*3680*/  LDL.LU R31, [R1+0xd8] ;  /* 0x0000d800011f7983 */ /* 0x000ee80000300800 */
[----:B--2---:R0:W-:Y:S04]  /*3690*/  STS.128 [R2+UR8+0x800], R24 ;  /* 0x0008001802007988 */ /* 0x0041e80008000c08 */
[----:B0-----:R-:W2:Y:S04]  /*36a0*/  LDL.LU R24, [R1+0xa0] ;  /* 0x0000a00001187983 */ /* 0x001ea80000300800 */
[----:B------:R-:W2:Y:S04]  /*36b0*/  LDL.LU R25, [R1+0xa8] ;  /* 0x0000a80001197983 */ /* 0x000ea80000300800 */
[----:B------:R-:W2:Y:S04]  /*36c0*/  LDL.LU R26, [R1+0xe0] ;  /* 0x0000e000011a7983 */ /* 0x000ea80000300800 */
[----:B------:R-:W2:Y:S04]  /*36d0*/  LDL.LU R27, [R1+0xe8] ;  /* 0x0000e800011b7983 */ /* 0x000ea80000300800 */
[----:B---3--:R-:W-:Y:S04]  /*36e0*/  STS.128 [R2+UR8+0x1000], R28 ;  /* 0x0010001c02007988 */ /* 0x008fe80008000c08 */
[----:B--2---:R0:W-:Y:S04]  /*36f0*/  STS.128 [R2+UR8+0x1800], R24 ;  /* 0x0018001802007988 */ /* 0x0041e80008000c08 */
[----:B0-----:R-:W2:Y:S04]  /*3700*/  LDL.LU R24, [R1+0x74] ;  /* 0x0000740001187983 */ /* 0x001ea80000300800 */
[----:B------:R-:W2:Y:S04]  /*3710*/  LDL.LU R25, [R1+0x7c] ;  /* 0x00007c0001197983 */ /* 0x000ea80000300800 */
[----:B------:R-:W2:Y:S04]  /*3720*/  LDL.LU R26, [R1+0xb4] ;  /* 0x0000b400011a7983 */ /* 0x000ea80000300800 */
[----:B------:R-:W2:Y:S04]  /*3730*/  LDL.LU R27, [R1+0xb8] ;  /* 0x0000b800011b7983 */ /* 0x000ea80000300800 */
[----:B------:R-:W3:Y:S04]  /*3740*/  LDL.LU R28, [R1+0x84] ;  /* 0x00008400011c7983 */ /* 0x000ee80000300800 */
[----:B------:R-:W3:Y:S04]  /*3750*/  LDL.LU R29, [R1+0x8c] ;  /* 0x00008c00011d7983 */ /* 0x000ee80000300800 */
[----:B------:R-:W3:Y:S04]  /*3760*/  LDL.LU R30, [R1+0xc4] ;  /* 0x0000c400011e7983 */ /* 0x000ee80000300800 */
[----:B------:R-:W3:Y:S04]  /*3770*/  LDL.LU R31, [R1+0xcc] ;  /* 0x0000cc00011f7983 */ /* 0x000ee80000300800 */
[----:B--2---:R0:W-:Y:S04]  /*3780*/  STS.128 [R3+UR8], R24 ;  /* 0x0000001803007988 */ /* 0x0041e80008000c08 */
[----:B0-----:R-:W2:Y:S04]  /*3790*/  LDL.LU R24, [R1+0x94] ;  /* 0x0000940001187983 */ /* 0x001ea80000300800 */
[----:B------:R-:W2:Y:S04]  /*37a0*/  LDL.LU R25, [R1+0x9c] ;  /* 0x00009c0001197983 */ /* 0x000ea80000300800 */
[----:B------:R-:W2:Y:S04]  /*37b0*/  LDL.LU R26, [R1+0xd4] ;  /* 0x0000d400011a7983 */ /* 0x000ea80000300800 */
[----:B---3--:R0:W-:Y:S04]  /*37c0*/  STS.128 [R3+UR8+0x800], R28 ;  /* 0x0008001c03007988 */ /* 0x0081e80008000c08 */
[----:B------:R-:W2:Y:S04]  /*37d0*/  LDL.LU R27, [R1+0xdc] ;  /* 0x0000dc00011b7983 */ /* 0x000ea80000300800 */
[----:B0-----:R-:W3:Y:S04]  /*37e0*/  LDL.LU R28, [R1+0xa4] ;  /* 0x0000a400011c7983 */ /* 0x001ee80000300800 */
[----:B------:R-:W3:Y:S04]  /*37f0*/  LDL.LU R29, [R1+0xac] ;  /* 0x0000ac00011d7983 */ /* 0x000ee80000300800 */
[----:B------:R-:W3:Y:S04]  /*3800*/  LDL.LU R30, [R1+0xe4] ;  /* 0x0000e400011e7983 */ /* 0x000ee80000300800 */
[----:B------:R-:W3:Y:S01]  /*3810*/  LDL.LU R31, [R1+0xec] ;  /* 0x0000ec00011f7983 */ /* 0x000ee20000300800 */
[----:B------:R-:W-:Y:S01]  /*3820*/  IMAD.MOV.U32 R156, RZ, RZ, R56 ;  /* 0x000000ffff9c7224 */ /* 0x000fe200078e0038 */
[----:B------:R-:W-:Y:S01]  /*3830*/  MOV R158, R72 ;  /* 0x00000048009e7202 */ /* 0x000fe20000000f00 */
[----:B------:R-:W-:-:S02]  /*3840*/  IMAD.MOV.U32 R157, RZ, RZ, R58 ;  /* 0x000000ffff9d7224 */ /* 0x000fc400078e003a */
[----:B------:R-:W-:Y:S01]  /*3850*/  IMAD.MOV.U32 R159, RZ, RZ, R74 ;  /* 0x000000ffff9f7224 */ /* 0x000fe200078e004a */
[----:B--2---:R-:W-:Y:S04]  /*3860*/  STS.128 [R3+UR8+0x1000], R24 ;  /* 0x0010001803007988 */ /* 0x004fe80008000c08 */
[----:B---3--:R-:W-:Y:S01]  /*3870*/  STS.128 [R3+UR8+0x1800], R28 ;  /* 0x0018001c03007988 */ /* 0x008fe20008000c08 */
[----:B------:R-:W-:Y:S06]  /*3880*/  BAR.SYNC.DEFER_BLOCKING 0x0 ;  /* 0x0000000000007b1d */ /* 0x000fec0000010000 */
[----:B------:R-:W0:Y:S04]  /*3890*/  LDS.128 R52, [R0] ;  /* 0x0000000000347984 */ /* 0x000e280000000c00 */
[----:B------:R-:W-:Y:S04]  /*38a0*/  LDS.128 R48, [R0+0x100] ;  /* 0x0001000000307984 */ /* 0x000fe80000000c00 */
[----:B------:R-:W-:Y:S04]  /*38b0*/  LDS.128 R44, [R0+0x200] ;  /* 0x00020000002c7984 */ /* 0x000fe80000000c00 */
[----:B------:R-:W-:Y:S04]  /*38c0*/  LDS.128 R40, [R0+0x300] ;  /* 0x0003000000287984 */ /* 0x000fe80000000c00 */
[----:B------:R-:W-:Y:S04]  /*38d0*/  LDS.128 R36, [R0+0x400] ;  /* 0x0004000000247984 */ /* 0x000fe80000000c00 */
[----:B------:R-:W-:Y:S04]  /*38e0*/  LDS.128 R32, [R0+0x500] ;  /* 0x0005000000207984 */ /* 0x000fe80000000c00 */
[----:B------:R-:W-:Y:S04]  /*38f0*/  LDS.128 R28, [R0+0x600] ;  /* 0x00060000001c7984 */ /* 0x000fe80000000c00 */
[----:B------:R-:W-:Y:S01]  /*3900*/  LDS.128 R24, [R0+0x700] ;  /* 0x0007000000187984 */ /* 0x000fe20000000c00 */
[----:B------:R-:W-:Y:S06]  /*3910*/  BAR.SYNC.DEFER_BLOCKING 0x0 ;  /* 0x0000000000007b1d */ /* 0x000fec0000010000 */
[----:B------:R1:W-:Y:S02]  /*3920*/  STS.128 [R2+UR8], R156 ;  /* 0x0000009c02007988 */ /* 0x0003e40008000c08 */
[----:B-1----:R-:W-:Y:S01]  /*3930*/  IMAD.MOV.U32 R156, RZ, RZ, R68 ;  /* 0x000000ffff9c7224 */ /* 0x002fe200078e0044 */
[----:B------:R-:W-:Y:S01]  /*3940*/  MOV R158, R84 ;  /* 0x00000054009e7202 */ /* 0x000fe20000000f00 */
[----:B------:R-:W-:-:S02]  /*3950*/  IMAD.MOV.U32 R157, RZ, RZ, R70 ;  /* 0x000000ffff9d7224 */ /* 0x000fc400078e0046 */
[----:B------:R-:W-:-:S05]  /*3960*/  IMAD.MOV.U32 R159, RZ, RZ, R86 ;  /* 0x000000ffff9f7224 */ /* 0x000fca00078e0056 */
[----:B------:R1:W-:Y:S04]  /*3970*/  STS.128 [R2+UR8+0x1800], R156 ;  /* 0x0018009c02007988 */ /* 0x0003e80008000c08 */
[----:B-1----:R-:W2:Y:S04]  /*3980*/  LDL.LU R156, [R1+0xf0] ;  /* 0x0000f000019c7983 */ /* 0x002ea80000300800 */
[----:B------:R-:W2:Y:S04]  /*3990*/  LDL.LU R157, [R1+0xf4] ;  /* 0x0000f400019d7983 */ /* 0x000ea80000300800 */
[----:B------:R-:W2:Y:S04]  /*39a0*/  LDL.LU R158, [R1+0x100] ;  /* 0x00010000019e7983 */ /* 0x000ea80000300800 */
[----:B------:R-:W2:Y:S01]  /*39b0*/  LDL.LU R159, [R1+0x104] ;  /* 0x00010400019f7983 */ /* 0x000ea20000300800 */
        /* <DEDUP_REMOVED lines=12> */
[----:B------:R-:W-:Y:S01]  /*3a80*/  STS.128 [R2+UR8+0x800], R160 ;  /* 0x000800a002007988 */ /* 0x000fe20008000c08 */
[----:B------:R-:W-:-:S03]  /*3a90*/  IMAD.MOV.U32 R60, RZ, RZ, R65 ;  /* 0x000000ffff3c7224 */ /* 0x000fc600078e0041 */
[----:B------:R-:W-:Y:S01]  /*3aa0*/  STS.128 [R2+UR8+0x1000], R164 ;  /* 0x001000a402007988 */ /* 0x000fe20008000c08 */
[----:B------:R-:W-:-:S03]  /*3ab0*/  MOV R62, R81 ;  /* 0x00000051003e7202 */ /* 0x000fc60000000f00 */
[----:B------:R1:W-:Y:S01]  /*3ac0*/  STS.128 [R3+UR8], R56 ;  /* 0x0000003803007988 */ /* 0x0003e20008000c08 */
[----:B------:R-:W-:Y:S01]  /*3ad0*/  IMAD.MOV.U32 R64, RZ, RZ, R69 ;  /* 0x000000ffff407224 */ /* 0x000fe200078e0045 */
[----:B------:R-:W-:Y:S01]  /*3ae0*/  MOV R65, R71 ;  /* 0x0000004700417202 */ /* 0x000fe20000000f00 */
[----:B------:R-:W-:Y:S01]  /*3af0*/  IMAD.MOV.U32 R66, RZ, RZ, R85 ;  /* 0x000000ffff427224 */ /* 0x000fe200078e0055 */
[----:B-1----:R-:W-:Y:S01]  /*3b00*/  MOV R56, R61 ;  /* 0x0000003d00387202 */ /* 0x002fe20000000f00 */
[----:B------:R-:W-:Y:S01]  /*3b10*/  IMAD.MOV.U32 R57, RZ, RZ, R63 ;  /* 0x000000ffff397224 */ /* 0x000fe200078e003f */
[----:B------:R-:W-:Y:S01]  /*3b20*/  MOV R59, R79 ;  /* 0x0000004f003b7202 */ /* 0x000fe20000000f00 */
[----:B------:R-:W-:Y:S02]  /*3b30*/  IMAD.MOV.U32 R61, RZ, RZ, R67 ;  /* 0x000000ffff3d7224 */ /* 0x000fe400078e0043 */
[----:B------:R-:W-:Y:S02]  /*3b40*/  IMAD.MOV.U32 R58, RZ, RZ, R77 ;  /* 0x000000ffff3a7224 */ /* 0x000fe400078e004d */
[----:B------:R-:W-:-:S02]  /*3b50*/  IMAD.MOV.U32 R63, RZ, RZ, R83 ;  /* 0x000000ffff3f7224 */ /* 0x000fc400078e0053 */
[----:B------:R-:W-:Y:S01]  /*3b60*/  IMAD.MOV.U32 R67, RZ, RZ, R87 ;  /* 0x000000ffff437224 */ /* 0x000fe200078e0057 */
[----:B------:R-:W-:Y:S04]  /*3b70*/  STS.128 [R3+UR8+0x800], R56 ;  /* 0x0008003803007988 */ /* 0x000fe80008000c08 */
[----:B------:R-:W-:Y:S04]  /*3b80*/  STS.128 [R3+UR8+0x1000], R60 ;  /* 0x0010003c03007988 */ /* 0x000fe80008000c08 */
[----:B------:R-:W-:Y:S01]  /*3b90*/  STS.128 [R3+UR8+0x1800], R64 ;  /* 0x0018004003007988 */ /* 0x000fe20008000c08 */
[----:B------:R-:W-:Y:S06]  /*3ba0*/  BAR.SYNC.DEFER_BLOCKING 0x0 ;  /* 0x0000000000007b1d */ /* 0x000fec0000010000 */
[----:B------:R-:W-:Y:S04]  /*3bb0*/  LDS.128 R84, [R0] ;  /* 0x0000000000547984 */ /* 0x000fe80000000c00 */
        /* <DEDUP_REMOVED lines=8> */
[----:B--2---:R1:W-:Y:S04]  /*3c40*/  STS.128 [R2+UR8], R156 ;  /* 0x0000009c02007988 */ /* 0x0043e80008000c08 */
[----:B-1----:R-:W2:Y:S04]  /*3c50*/  LDL.LU R156, [R1+0xf8] ;  /* 0x0000f800019c7983 */ /* 0x002ea80000300800 */
[----:B------:R-:W2:Y:S01]  /*3c60*/  LDL.LU R157, [R1+0xfc] ;  /* 0x0000fc00019d7983 */ /* 0x000ea20000300800 */
[----:B------:R-:W-:Y:S01]  /*3c70*/  MOV R158, R199 ;  /* 0x000000c7009e7202 */ /* 0x000fe20000000f00 */
[----:B------:R-:W-:Y:S01]  /*3c80*/  IMAD.MOV.U32 R159, RZ, RZ, R198 ;  /* 0x000000ffff9f7224 */ /* 0x000fe200078e00c6 */
[----:B------:R-:W-:Y:S01]  /*3c90*/  MOV R161, R196 ;  /* 0x000000c400a17202 */ /* 0x000fe20000000f00 */
[----:B------:R-:W-:-:S02]  /*3ca0*/  IMAD.MOV.U32 R160, RZ, RZ, R197 ;  /* 0x000000ffffa07224 */ /* 0x000fc400078e00c5 */
[----:B------:R-:W-:Y:S02]  /*3cb0*/  IMAD.MOV.U32 R162, RZ, RZ, R195 ;  /* 0x000000ffffa27224 */ /* 0x000fe400078e00c3 */
[----:B------:R-:W-:-:S05]  /*3cc0*/  IMAD.MOV.U32 R163, RZ, RZ, R194 ;  /* 0x000000ffffa37224 */ /* 0x000fca00078e00c2 */
[----:B------:R1:W-:Y:S02]  /*3cd0*/  STS.128 [R2+UR8+0x1000], R160 ;  /* 0x001000a002007988 */ /* 0x0003e40008000c08 */
[----:B-1----:R-:W-:Y:S01]  /*3ce0*/  IMAD.MOV.U32 R160, RZ, RZ, R185 ;  /* 0x000000ffffa07224 */ /* 0x002fe200078e00b9 */
[----:B------:R-:W-:Y:S01]  /*3cf0*/  MOV R161, R184 ;  /* 0x000000b800a17202 */ /* 0x000fe20000000f00 */
[----:B------:R-:W-:Y:S02]  /*3d00*/  IMAD.MOV.U32 R162, RZ, RZ, R183 ;  /* 0x000000ffffa27224 */ /* 0x000fe400078e00b7 */
[----:B------:R-:W-:Y:S01]  /*3d10*/  IMAD.MOV.U32 R163, RZ, RZ, R182 ;  /* 0x000000ffffa37224 */ /* 0x000fe200078e00b6 */
[----:B--2---:R1:W-:Y:S02]  /*3d20*/  STS.128 [R2+UR8+0x800], R156 ;  /* 0x0008009c02007988 */ /* 0x0043e40008000c08 */
[----:B-1----:R-:W-:Y:S01]  /*3d30*/  MOV R156, R193 ;  /* 0x000000c1009c7202 */ /* 0x002fe20000000f00 */
[----:B------:R-:W-:Y:S01]  /*3d40*/  IMAD.MOV.U32 R157, RZ, RZ, R192 ;  /* 0x000000ffff9d7224 */ /* 0x000fe200078e00c0 */
[----:B------:R-:W-:Y:S01]  /*3d50*/  MOV R159, R190 ;  /* 0x000000be009f7202 */ /* 0x000fe20000000f00 */
[----:B------:R-:W-:-:S05]  /*3d60*/  IMAD.MOV.U32 R158, RZ, RZ, R191 ;  /* 0x000000ffff9e7224 */ /* 0x000fca00078e00bf */
[----:B------:R1:W-:Y:S04]  /*3d70*/  STS.128 [R2+UR8+0x1800], R156 ;  /* 0x0018009c02007988 */ /* 0x0003e80008000c08 */
[----:B------:R2:W-:Y:S01]  /*3d80*/  STS.128 [R3+UR8+0x800], R160 ;  /* 0x000800a003007988 */ /* 0x0005e20008000c08 */
[----:B-1----:R-:W-:Y:S01]  /*3d90*/  IMAD.MOV.U32 R156, RZ, RZ, R189 ;  /* 0x000000ffff9c7224 */ /* 0x002fe200078e00bd */
[----:B------:R-:W-:Y:S01]  /*3da0*/  MOV R158, R187 ;  /* 0x000000bb009e7202 */ /* 0x000fe20000000f00 */
[----:B------:R-:W-:Y:S02]  /*3db0*/  IMAD.MOV.U32 R157, RZ, RZ, R188 ;  /* 0x000000ffff9d7224 */ /* 0x000fe400078e00bc */
[----:B------:R-:W-:Y:S01]  /*3dc0*/  IMAD.MOV.U32 R159, RZ, RZ, R186 ;  /* 0x000000ffff9f7224 */ /* 0x000fe200078e00ba */
[----:B--2---:R-:W-:Y:S01]  /*3dd0*/  MOV R162, R175 ;  /* 0x000000af00a27202 */ /* 0x004fe20000000f00 */
[----:B------:R-:W-:-:S02]  /*3de0*/  IMAD.MOV.U32 R160, RZ, RZ, R177 ;  /* 0x000000ffffa07224 */ /* 0x000fc400078e00b1 */
[----:B------:R-:W-:Y:S01]  /*3df0*/  IMAD.MOV.U32 R161, RZ, RZ, R176 ;  /* 0x000000ffffa17224 */ /* 0x000fe200078e00b0 */
[----:B------:R1:W-:Y:S01]  /*3e00*/  STS.128 [R3+UR8], R156 ;  /* 0x0000009c03007988 */ /* 0x0003e20008000c08 */
[----:B------:R-:W-:-:S05]  /*3e10*/  IMAD.MOV.U32 R163, RZ, RZ, R174 ;  /* 0x000000ffffa37224 */ /* 0x000fca00078e00ae */
[----:B------:R-:W-:Y:S01]  /*3e20*/  STS.128 [R3+UR8+0x1800], R160 ;  /* 0x001800a003007988 */ /* 0x000fe20008000c08 */
[----:B-1----:R-:W-:Y:S01]  /*3e30*/  MOV R156, R181 ;  /* 0x000000b5009c7202 */ /* 0x002fe20000000f00 */
[----:B------:R-:W-:Y:S01]  /*3e40*/  IMAD.MOV.U32 R157, RZ, RZ, R180 ;  /* 0x000000ffff9d7224 */ /* 0x000fe200078e00b4 */
[----:B------:R-:W-:Y:S01]  /*3e50*/  MOV R159, R178 ;  /* 0x000000b2009f7202 */ /* 0x000fe20000000f00 */
[----:B------:R-:W-:-:S05]  /*3e60*/  IMAD.MOV.U32 R158, RZ, RZ, R179 ;  /* 0x000000ffff9e7224 */ /* 0x000fca00078e00b3 */
[----:B------:R-:W-:Y:S01]  /*3e70*/  STS.128 [R3+UR8+0x1000], R156 ;  /* 0x0010009c03007988 */ /* 0x000fe20008000c08 */
[----:B------:R-:W-:Y:S01]  /*3e80*/  BAR.SYNC.DEFER_BLOCKING 0x0 ;  /* 0x0000000000007b1d */ /* 0x000fe20000010000 */
[----:B------:R-:W-:Y:S01]  /*3e90*/  IMAD.MOV.U32 R188, RZ, RZ, R88 ;  /* 0x000000ffffbc7224 */ /* 0x000fe200078e0058 */
[----:B------:R-:W-:Y:S01]  /*3ea0*/  MOV R189, R90 ;  /* 0x0000005a00bd7202 */ /* 0x000fe20000000f00 */
[----:B------:R-:W-:-:S03]  /*3eb0*/  IMAD.MOV.U32 R190, RZ, RZ, R104 ;  /* 0x000000ffffbe7224 */ /* 0x000fc600078e0068 */
[----:B------:R-:W1:Y:S04]  /*3ec0*/  LDS.128 R184, [R0] ;  /* 0x0000000000b87984 */ /* 0x000e680000000c00 */
[----:B------:R-:W-:Y:S04]  /*3ed0*/  LDS.128 R180, [R0+0x100] ;  /* 0x0001000000b47984 */ /* 0x000fe80000000c00 */
[----:B------:R-:W-:Y:S04]  /*3ee0*/  LDS.128 R176, [R0+0x200] ;  /* 0x0002000000b07984 */ /* 0x000fe80000000c00 */
[----:B------:R-:W-:Y:S04]  /*3ef0*/  LDS.128 R172, [R0+0x300] ;  /* 0x0003000000ac7984 */ /* 0x000fe80000000c00 */
[----:B------:R-:W-:Y:S04]  /*3f00*/  LDS.128 R168, [R0+0x400] ;  /* 0x0004000000a87984 */ /* 0x000fe80000000c00 */
[----:B------:R-:W-:Y:S04]  /*3f10*/  LDS.128 R164, [R0+0x500] ;  /* 0x0005000000a47984 */ /* 0x000fe80000000c00 */
[----:B------:R-:W-:Y:S04]  /*3f20*/  LDS.128 R160, [R0+0x600] ;  /* 0x0006000000a07984 */ /* 0x000fe80000000c00 */
[----:B------:R-:W-:Y:S01]  /*3f30*/  LDS.128 R156, [R0+0x700] ;  /* 0x00070000009c7984 */ /* 0x000fe20000000c00 */
[----:B------:R-:W-:Y:S01]  /*3f40*/  IMAD.MOV.U32 R191, RZ, RZ, R106 ;  /* 0x000000ffffbf7224 */ /* 0x000fe200078e006a */
[----:B------:R-:W-:Y:S06]  /*3f50*/  BAR.SYNC.DEFER_BLOCKING 0x0 ;  /* 0x0000000000007b1d */ /* 0x000fec0000010000 */
[----:B------:R2:W-:Y:S02]  /*3f60*/  STS.128 [R2+UR8], R188 ;  /* 0x000000bc02007988 */ /* 0x0005e40008000c08 */
[----:B--2---:R-:W-:Y:S01]  /*3f70*/  IMAD.MOV.U32 R188, RZ, RZ, R100 ;  /* 0x000000ffffbc7224 */ /* 0x004fe200078e0064 */
[----:B------:R-:W-:Y:S01]  /*3f80*/  MOV R189, R102 ;  /* 0x0000006600bd7202 */ /* 0x000fe20000000f00 */
[----:B------:R-:W-:-:S02]  /*3f90*/  IMAD.MOV.U32 R190, RZ, RZ, R116 ;  /* 0x000000ffffbe7224 */ /* 0x000fc400078e0074 */
[----:B------:R-:W-:-:S05]  /*3fa0*/  IMAD.MOV.U32 R191, RZ, RZ, R118 ;  /* 0x000000ffffbf7224 */ /* 0x000fca00078e0076 */
[----:B------:R2:W-:Y:S04]  /*3fb0*/  STS.128 [R2+UR8+0x1800], R188 ;  /* 0x001800bc02007988 */ /* 0x0005e80008000c08 */
[----:B--2---:R-:W2:Y:S04]  /*3fc0*/  LDL.LU R188, [R1+0x108] ;  /* 0x0001080001bc7983 */ /* 0x004ea80000300800 */
[----:B------:R-:W2:Y:S04]  /*3fd0*/  LDL.LU R189, [R1+0x10c] ;  /* 0x00010c0001bd7983 */ /* 0x000ea80000300800 */
[----:B------:R-:W2:Y:S04]  /*3fe0*/  LDL.LU R190, [R1+0x114] ;  /* 0x0001140001be7983 */ /* 0x000ea80000300800 */
[----:B------:R-:W2:Y:S01]  /*3ff0*/  LDL.LU R191, [R1+0x118] ;  /* 0x0001180001bf7983 */ /* 0x000ea20000300800 */
        /* <DEDUP_REMOVED lines=9> */
[----:B------:R-:W-:Y:S01]  /*4090*/  IMAD.MOV.U32 R89, RZ, RZ, R91 ;  /* 0x000000ffff597224 */ /* 0x000fe200078e005b */
[----:B------:R-:W-:Y:S01]  /*40a0*/  MOV R91, R107 ;  /* 0x0000006b005b7202 */ /* 0x000fe20000000f00 */
[----:B------:R-:W-:Y:S01]  /*40b0*/  IMAD.MOV.U32 R90, RZ, RZ, R105 ;  /* 0x000000ffff5a7224 */ /* 0x000fe200078e0069 */
[----:B------:R-:W-:Y:S01]  /*40c0*/  STS.128 [R2+UR8+0x800], R192 ;  /* 0x000800c002007988 */ /* 0x000fe20008000c08 */
[----:B------:R-:W-:-:S03]  /*40d0*/  IMAD.MOV.U32 R92, RZ, RZ, R97 ;  /* 0x000000ffff5c7224 */ /* 0x000fc600078e0061 */
[----:B------:R-:W-:Y:S01]  /*40e0*/  STS.128 [R2+UR8+0x1000], R196 ;  /* 0x001000c402007988 */ /* 0x000fe20008000c08 */
[----:B------:R-:W-:Y:S01]  /*40f0*/  IMAD.MOV.U32 R94, RZ, RZ, R113 ;  /* 0x000000ffff5e7224 */ /* 0x000fe200078e0071 */
[----:B------:R-:W-:Y:S02]  /*4100*/  MOV R104, R101 ;  /* 0x0000006500687202 */ /* 0x000fe40000000f00 */
[----:B------:R3:W-:Y:S01]  /*4110*/  STS.128 [R3+UR8], R88 ;  /* 0x0000005803007988 */ /* 0x0007e20008000c08 */
[----:B------:R-:W-:Y:S01]  /*4120*/  IMAD.MOV.U32 R105, RZ, RZ, R103 ;  /* 0x000000ffff697224 */ /* 0x000fe200078e0067 */
[----:B------:R-:W-:Y:S01]  /*4130*/  MOV R107, R119 ;  /* 0x00000077006b7202 */ /* 0x000fe20000000f00 */
[----:B------:R-:W-:-:S05]  /*4140*/  IMAD.MOV.U32 R106, RZ, RZ, R117 ;  /* 0x000000ffff6a7224 */ /* 0x000fca00078e0075 */
[----:B------:R-:W-:Y:S01]  /*4150*/  STS.128 [R3+UR8+0x1800], R104 ;  /* 0x0018006803007988 */ /* 0x000fe20008000c08 */
[----:B---3--:R-:W-:Y:S01]  /*4160*/  IMAD.MOV.U32 R88, RZ, RZ, R93 ;  /* 0x000000ffff587224 */ /* 0x008fe200078e005d */
[----:B------:R-:W-:Y:S01]  /*4170*/  MOV R90, R109 ;  /* 0x0000006d005a7202 */ /* 0x000fe20000000f00 */
[----:B------:R-:W-:Y:S01]  /*4180*/  IMAD.MOV.U32 R89, RZ, RZ, R95 ;  /* 0x000000ffff597224 */ /* 0x000fe200078e005f */
[----:B------:R-:W-:Y:S01]  /*4190*/  MOV R93, R99 ;  /* 0x00000063005d7202 */ /* 0x000fe20000000f00 */
[----:B------:R-:W-:Y:S02]  /*41a0*/  IMAD.MOV.U32 R91, RZ, RZ, R111 ;  /* 0x000000ffff5b7224 */ /* 0x000fe400078e006f */
[----:B------:R-:W-:-:S03]  /*41b0*/  IMAD.MOV.U32 R95, RZ, RZ, R115 ;  /* 0x000000ffff5f7224 */ /* 0x000fc600078e0073 */
        /* <DEDUP_REMOVED lines=13> */
[----:B--2---:R-:W2:Y:S01]  /*4290*/  LDL.LU R188, [R1+0x110] ;  /* 0x0001100001bc7983 */ /* 0x004ea20000300800 */
[----:B------:R-:W-:Y:S01]  /*42a0*/  IMAD.MOV.U32 R189, RZ, RZ, R230 ;  /* 0x000000ffffbd7224 */ /* 0x000fe200078e00e6 */
[----:B------:R-:W-:Y:S01]  /*42b0*/  MOV R191, R227 ;  /* 0x000000e300bf7202 */ /* 0x000fe20000000f00 */
[----:B------:R-:W-:Y:S01]  /*42c0*/  IMAD.MOV.U32 R190, RZ, RZ, R229 ;  /* 0x000000ffffbe7224 */ /* 0x000fe200078e00e5 */
[----:B------:R-:W-:Y:S01]  /*42d0*/  MOV R194, R223 ;  /* 0x000000df00c27202 */ /* 0x000fe20000000f00 */
[----:B------:R-:W-:-:S02]  /*42e0*/  IMAD.MOV.U32 R192, RZ, RZ, R226 ;  /* 0x000000ffffc07224 */ /* 0x000fc400078e00e2 */
[----:B------:R-:W-:Y:S02]  /*42f0*/  IMAD.MOV.U32 R193, RZ, RZ, R225 ;  /* 0x000000ffffc17224 */ /* 0x000fe400078e00e1 */
[----:B------:R-:W-:-:S05]  /*4300*/  IMAD.MOV.U32 R195, RZ, RZ, R222 ;  /* 0x000000ffffc37224 */ /* 0x000fca00078e00de */
[----:B------:R3:W-:Y:S02]  /*4310*/  STS.128 [R2+UR8+0x1000], R192 ;  /* 0x001000c002007988 */ /* 0x0007e40008000c08 */
[----:B---3--:R-:W-:Y:S01]  /*4320*/  IMAD.MOV.U32 R192, RZ, RZ, R213 ;  /* 0x000000ffffc07224 */ /* 0x008fe200078e00d5 */
[----:B------:R-:W-:Y:S01]  /*4330*/  MOV R194, R211 ;  /* 0x000000d300c27202 */ /* 0x000fe20000000f00 */
[----:B------:R-:W-:Y:S02]  /*4340*/  IMAD.MOV.U32 R193, RZ, RZ, R212 ;  /* 0x000000ffffc17224 */ /* 0x000fe400078e00d4 */
[----:B------:R-:W-:Y:S01]  /*4350*/  IMAD.MOV.U32 R195, RZ, RZ, R210 ;  /* 0x000000ffffc37224 */ /* 0x000fe200078e00d2 */
[----:B------:R-:W-:Y:S01]  /*4360*/  MOV R223, R138 ;  /* 0x0000008a00df7202 */ /* 0x000fe20000000f00 */
[----:B------:R-:W-:Y:S01]  /*4370*/  IMAD.MOV.U32 R222, RZ, RZ, R136 ;  /* 0x000000ffffde7224 */ /* 0x000fe200078e0088 */
[----:B------:R-:W-:Y:S01]  /*4380*/  MOV R225, R126 ;  /* 0x0000007e00e17202 */ /* 0x000fe20000000f00 */
[----:B------:R-:W-:Y:S01]  /*4390*/  IMAD.MOV.U32 R226, RZ, RZ, R140 ;  /* 0x000000ffffe27224 */ /* 0x000fe200078e008c */
[----:B------:R-:W3:Y:S01]  /*43a0*/  LDL.LU R136, [R1+0x194] ;  /* 0x0001940001887983 */ /* 0x000ee20000300800 */
[----:B------:R-:W-:-:S03]  /*43b0*/  IMAD.MOV.U32 R227, RZ, RZ, R142 ;  /* 0x000000ffffe37224 */ /* 0x000fc600078e008e */
[----:B------:R-:W4:Y:S04]  /*43c0*/  LDL.LU R138, [R1+0x190] ;  /* 0x00019000018a7983 */ /* 0x000f280000300800 */
[----:B------:R-:W5:Y:S01]  /*43d0*/  LDL.LU R140, [R1+0x198] ;  /* 0x00019800018c7983 */ /* 0x000f620000300800 */
[----:B------:R-:W-:Y:S01]  /*43e0*/  IMAD.MOV.U32 R230, RZ, RZ, R144 ;  /* 0x000000ffffe67224 */ /* 0x000fe200078e0090 */
[----:B------:R-:W-:Y:S01]  /*43f0*/  MOV R142, R228 ;  /* 0x000000e4008e7202 */ /* 0x000fe20000000f00 */
[----:B------:R-:W-:Y:S01]  /*4400*/  IMAD.MOV.U32 R228, RZ, RZ, R128 ;  /* 0x000000ffffe47224 */ /* 0x000fe200078e0080 */
[----:B------:R-:W-:Y:S01]  /*4410*/  MOV R144, R231 ;  /* 0x000000e700907202 */ /* 0x000fe20000000f00 */
[----:B------:R-:W-:Y:S01]  /*4420*/  IMAD.MOV.U32 R231, RZ, RZ, R146 ;  /* 0x000000ffffe77224 */ /* 0x000fe200078e0092 */
[----:B------:R-:W-:Y:S01]  /*4430*/  MOV R229, R130 ;  /* 0x0000008200e57202 */ /* 0x000fe20000000f00 */
[----:B--2---:R2:W-:Y:S02]  /*4440*/  STS.128 [R2+UR8+0x800], R188 ;  /* 0x000800bc02007988 */ /* 0x0045e40008000c08 */
[----:B--2---:R-:W-:Y:S01]  /*4450*/  IMAD.MOV.U32 R188, RZ, RZ, R221 ;  /* 0x000000ffffbc7224 */ /* 0x004fe200078e00dd */
[----:B------:R-:W-:Y:S01]  /*4460*/  MOV R189, R220 ;  /* 0x000000dc00bd7202 */ /* 0x000fe20000000f00 */
[----:B------:R-:W-:-:S02]  /*4470*/  IMAD.MOV.U32 R190, RZ, RZ, R219 ;  /* 0x000000ffffbe7224 */ /* 0x000fc400078e00db */
[----:B------:R-:W-:-:S05]  /*4480*/  IMAD.MOV.U32 R191, RZ, RZ, R218 ;  /* 0x000000ffffbf7224 */ /* 0x000fca00078e00da */
[----:B------:R2:W-:Y:S04]  /*4490*/  STS.128 [R2+UR8+0x1800], R188 ;  /* 0x001800bc02007988 */ /* 0x0005e80008000c08 */
[----:B------:R0:W-:Y:S01]  /*44a0*/  STS.128 [R3+UR8+0x800], R192 ;  /* 0x000800c003007988 */ /* 0x0001e20008000c08 */
[----:B--2---:R-:W-:Y:S01]  /*44b0*/  MOV R188, R217 ;  /* 0x000000d900bc7202 */ /* 0x004fe20000000f00 */
[----:B------:R-:W-:Y:S01]  /*44c0*/  IMAD.MOV.U32 R189, RZ, RZ, R216 ;  /* 0x000000ffffbd7224 */ /* 0x000fe200078e00d8 */
[----:B------:R-:W-:Y:S01]  /*44d0*/  MOV R191, R214 ;  /* 0x000000d600bf7202 */ /* 0x000fe20000000f00 */
[----:B------:R-:W-:Y:S01]  /*44e0*/  IMAD.MOV.U32 R190, RZ, RZ, R215 ;  /* 0x000000ffffbe7224 */ /* 0x000fe200078e00d7 */
[----:B0-----:R-:W-:Y:S01]  /*44f0*/  MOV R192, R205 ;  /* 0x000000cd00c07202 */ /* 0x001fe20000000f00 */
[----:B------:R-:W-:Y:S01]  /*4500*/  IMAD.MOV.U32 R193, RZ, RZ, R204 ;  /* 0x000000ffffc17224 */ /* 0x000fe200078e00cc */
[----:B------:R-:W-:Y:S01]  /*4510*/  MOV R195, R202 ;  /* 0x000000ca00c37202 */ /* 0x000fe20000000f00 */
[----:B------:R-:W-:Y:S01]  /*4520*/  IMAD.MOV.U32 R194, RZ, RZ, R203 ;  /* 0x000000ffffc27224 */ /* 0x000fe200078e00cb */
[----:B------:R0:W-:Y:S04]  /*4530*/  STS.128 [R3+UR8], R188 ;  /* 0x000000bc03007988 */ /* 0x0001e80008000c08 */
[----:B------:R-:W-:Y:S01]  /*4540*/  STS.128 [R3+UR8+0x1800], R192 ;  /* 0x001800c003007988 */ /* 0x000fe20008000c08 */
[----:B0-----:R-:W-:Y:S01]  /*4550*/  IMAD.MOV.U32 R188, RZ, RZ, R209 ;  /* 0x000000ffffbc7224 */ /* 0x001fe200078e00d1 */
[----:B------:R-:W-:Y:S01]  /*4560*/  MOV R189, R208 ;  /* 0x000000d000bd7202 */ /* 0x000fe20000000f00 */
[----:B------:R-:W-:-:S02]  /*4570*/  IMAD.MOV.U32 R190, RZ, RZ, R207 ;  /* 0x000000ffffbe7224 */ /* 0x000fc400078e00cf */
[----:B------:R-:W-:-:S05]  /*4580*/  IMAD.MOV.U32 R191, RZ, RZ, R206 ;  /* 0x000000ffffbf7224 */ /* 0x000fca00078e00ce */
[----:B------:R-:W-:Y:S01]  /*4590*/  STS.128 [R3+UR8+0x1000], R188 ;  /* 0x001000bc03007988 */ /* 0x000fe20008000c08 */
[----:B------:R-:W-:Y:S01]  /*45a0*/  BAR.SYNC.DEFER_BLOCKING 0x0 ;  /* 0x0000000000007b1d */ /* 0x000fe20000010000 */
[----:B------:R-:W-:Y:S01]  /*45b0*/  IMAD.MOV.U32 R220, RZ, RZ, R120 ;  /* 0x000000ffffdc7224 */ /* 0x000fe200078e0078 */
[----:B------:R-:W-:Y:S01]  /*45c0*/  MOV R221, R122 ;  /* 0x0000007a00dd7202 */ /* 0x000fe20000000f00 */
[----:B------:R-:W-:Y:S02]  /*45d0*/  IMAD.MOV.U32 R120, RZ, RZ, R201 ;  /* 0x000000ffff787224 */ /* 0x000fe400078e00c9 */
[----:B------:R-:W-:Y:S01]  /*45e0*/  IMAD.MOV.U32 R122, RZ, RZ, R200 ;  /* 0x000000ffff7a7224 */ /* 0x000fe200078e00c8 */
[----:B------:R-:W0:Y:S04]  /*45f0*/  LDS.128 R216, [R0] ;  /* 0x0000000000d87984 */ /* 0x000e280000000c00 */
[----:B------:R-:W2:Y:S04]  /*4600*/  LDS.128 R212, [R0+0x100] ;  /* 0x0001000000d47984 */ /* 0x000ea80000000c00 */
[----:B------:R-:W3:Y:S04]  /*4610*/  LDS.128 R208, [R0+0x200] ;  /* 0x0002000000d07984 */ /* 0x000ee80000000c00 */
[----:B------:R-:W3:Y:S04]  /*4620*/  LDS.128 R204, [R0+0x300] ;  /* 0x0003000000cc7984 */ /* 0x000ee80000000c00 */
[----:B------:R-:W3:Y:S04]  /*4630*/  LDS.128 R200, [R0+0x400] ;  /* 0x0004000000c87984 */ /* 0x000ee80000000c00 */
[----:B------:R-:W3:Y:S04]  /*4640*/  LDS.128 R196, [R0+0x500] ;  /* 0x0005000000c47984 */ /* 0x000ee80000000c00 */
[----:B------:R-:W3:Y:S04]  /*4650*/  LDS.128 R192, [R0+0x600] ;  /* 0x0006000000c07984 */ /* 0x000ee80000000c00 */
[----:B------:R-:W3:Y:S01]  /*4660*/  LDS.128 R188, [R0+0x700] ;  /* 0x0007000000bc7984 */ /* 0x000ee20000000c00 */
[----:B------:R-:W-:Y:S06]  /*4670*/  BAR.SYNC.DEFER_BLOCKING 0x0 ;  /* 0x0000000000007b1d */ /* 0x000fec0000010000 */
[----:B------:R1:W-:Y:S02]  /*4680*/  STS.128 [R2+UR8], R220 ;  /* 0x000000dc02007988 */ /* 0x0003e40008000c08 */
[----:B-1----:R-:W-:-:S02]  /*4690*/  IMAD.MOV.U32 R223, RZ, RZ, R224 ;  /* 0x000000ffffdf7224 */ /* 0x002fc400078e00e0 */
[----:B------:R-:W-:-:S05]  /*46a0*/  IMAD.MOV.U32 R224, RZ, RZ, R124 ;  /* 0x000000ffffe07224 */ /* 0x000fca00078e007c */
[----:B------:R1:W-:Y:S04]  /*46b0*/  STS.128 [R2+UR8+0x800], R224 ;  /* 0x000800e002007988 */ /* 0x0003e80008000c08 */
[----:B------:R4:W-:Y:S04]  /*46c0*/  STS.128 [R2+UR8+0x1000], R228 ;  /* 0x001000e402007988 */ /* 0x0009e80008000c08 */
[----:B-1----:R-:W5:Y:S04]  /*46d0*/  LDL.LU.64 R226, [R1+0x168] ;  /* 0x0001680001e27983 */ /* 0x002f680000300a00 */
[----:B------:R-:W3:Y:S04]  /*46e0*/  LDL.LU.64 R224, [R1+0x150] ;  /* 0x0001500001e07983 */ /* 0x000ee80000300a00 */
[----:B----4-:R-:W4:Y:S04]  /*46f0*/  LDL.LU.64 R228, [R1+0x160] ;  /* 0x0001600001e47983 */ /* 0x010f280000300a00 */
[----:B------:R-:W3:Y:S01]  /*4700*/  LDL.LU.64 R230, [R1+0x158] ;  /* 0x0001580001e67983 */ /* 0x000ee20000300a00 */
        /* <DEDUP_REMOVED lines=9> */
[----:B------:R-:W-:-:S02]  /*47a0*/  MOV R121, R123 ;  /* 0x0000007b00797202 */ /* 0x000fc40000000f00 */
[----:B------:R-:W-:Y:S01]  /*47b0*/  MOV R123, R139 ;  /* 0x0000008b007b7202 */ /* 0x000fe20000000f00 */
[----:B------:R-:W-:Y:S01]  /*47c0*/  STS.128 [R2+UR8+0x1800], R220 ;  /* 0x001800dc02007988 */ /* 0x000fe20008000c08 */
[----:B------:R-:W-:-:S03]  /*47d0*/  IMAD.MOV.U32 R124, RZ, RZ, R129 ;  /* 0x000000ffff7c7224 */ /* 0x000fc600078e0081 */
[----:B------:R1:W-:Y:S01]  /*47e0*/  STS.128 [R3+UR8], R120 ;  /* 0x0000007803007988 */ /* 0x0003e20008000c08 */
[----:B------:R-:W-:Y:S01]  /*47f0*/  IMAD.MOV.U32 R126, RZ, RZ, R145 ;  /* 0x000000ffff7e7224 */ /* 0x000fe200078e0091 */
[----:B------:R-:W-:Y:S01]  /*4800*/  MOV R129, R135 ;  /* 0x0000008700817202 */ /* 0x000fe20000000f00 */
[----:B------:R-:W-:Y:S02]  /*4810*/  IMAD.MOV.U32 R128, RZ, RZ, R133 ;  /* 0x000000ffff807224 */ /* 0x000fe400078e0085 */
[----:B------:R-:W-:Y:S02]  /*4820*/  IMAD.MOV.U32 R130, RZ, RZ, R149 ;  /* 0x000000ffff827224 */ /* 0x000fe400078e0095 */
[----:B-1----:R-:W-:Y:S01]  /*4830*/  IMAD.MOV.U32 R120, RZ, RZ, R125 ;  /* 0x000000ffff787224 */ /* 0x002fe200078e007d */
[----:B------:R-:W-:Y:S01]  /*4840*/  MOV R121, R127 ;  /* 0x0000007f00797202 */ /* 0x000fe20000000f00 */
[----:B------:R-:W-:Y:S01]  /*4850*/  IMAD.MOV.U32 R122, RZ, RZ, R141 ;  /* 0x000000ffff7a7224 */ /* 0x000fe200078e008d */
[----:B------:R-:W-:-:S02]  /*4860*/  MOV R125, R131 ;  /* 0x00000083007d7202 */ /* 0x000fc40000000f00 */
[----:B------:R-:W-:Y:S02]  /*4870*/  MOV R123, R143 ;  /* 0x0000008f007b7202 */ /* 0x000fe40000000f00 */
[----:B------:R-:W-:Y:S02]  /*4880*/  MOV R127, R147 ;  /* 0x00000093007f7202 */ /* 0x000fe40000000f00 */
[----:B------:R-:W-:Y:S01]  /*4890*/  MOV R131, R151 ;  /* 0x0000009700837202 */ /* 0x000fe20000000f00 */
[----:B------:R-:W-:Y:S04]  /*48a0*/  STS.128 [R3+UR8+0x800], R120 ;  /* 0x0008007803007988 */ /* 0x000fe80008000c08 */
[----:B------:R-:W-:Y:S04]  /*48b0*/  STS.128 [R3+UR8+0x1000], R124 ;  /* 0x0010007c03007988 */ /* 0x000fe80008000c08 */
[----:B------:R-:W-:Y:S01]  /*48c0*/  STS.128 [R3+UR8+0x1800], R128 ;  /* 0x0018008003007988 */ /* 0x000fe20008000c08 */
[----:B------:R-:W-:Y:S06]  /*48d0*/  BAR.SYNC.DEFER_BLOCKING 0x0 ;  /* 0x0000000000007b1d */ /* 0x000fec0000010000 */
[----:B-----5:R1:W-:Y:S04]  /*48e0*/  STG.E desc[UR12][R226.64], R134 ;  /* 0x00000086e2007986 */ /* 0x0203e8000c10190c */
[----:B------:R5:W-:Y:S04]  /*48f0*/  STG.E desc[UR12][R226.64+0x80], R132 ;  /* 0x00008084e2007986 */ /* 0x000be8000c10190c */
[----:B------:R-:W-:Y:S04]  /*4900*/  STG.E desc[UR12][R226.64+0x100], R52 ;  /* 0x00010034e2007986 */ /* 0x000fe8000c10190c */
[----:B------:R-:W-:Y:S04]  /*4910*/  STG.E desc[UR12][R226.64+0x180], R54 ;  /* 0x00018036e2007986 */ /* 0x000fe8000c10190c */
[----:B------:R-:W-:Y:S04]  /*4920*/  STG.E desc[UR12][R226.64+0x200], R184 ;  /* 0x000200b8e2007986 */ /* 0x000fe8000c10190c */
[----:B------:R-:W-:Y:S04]  /*4930*/  STG.E desc[UR12][R226.64+0x280], R186 ;  /* 0x000280bae2007986 */ /* 0x000fe8000c10190c */
[----:B0-----:R-:W-:Y:S04]  /*4940*/  STG.E desc[UR12][R226.64+0x300], R216 ;  /* 0x000300d8e2007986 */ /* 0x001fe8000c10190c */
[----:B-1----:R-:W3:Y:S04]  /*4950*/  LDL.LU R134, [R1+0x180] ;  /* 0x0001800001867983 */ /* 0x002ee80000300800 */
[----:B------:R0:W-:Y:S04]  /*4960*/  STG.E desc[UR12][R226.64+0x380], R218 ;  /* 0x000380dae2007986 */ /* 0x0001e8000c10190c */
[----:B-----5:R-:W5:Y:S04]  /*4970*/  LDL.LU R132, [R1+0x188] ;  /* 0x0001880001847983 */ /* 0x020f680000300800 */
[----:B0-----:R-:W5:Y:S04]  /*4980*/  LDL.LU.64 R226, [R1+0x148] ;  /* 0x0001480001e27983 */ /* 0x001f680000300a00 */
[----:B----4-:R0:W-:Y:S04]  /*4990*/  STG.E desc[UR12][R228.64], R146 ;  /* 0x00000092e4007986 */ /* 0x0101e8000c10190c */
[----:B------:R1:W-:Y:S04]  /*49a0*/  STG.E desc[UR12][R228.64+0x80], R144 ;  /* 0x00008090e4007986 */ /* 0x0003e8000c10190c */
[----:B------:R-:W-:Y:S04]  /*49b0*/  STG.E desc[UR12][R228.64+0x100], R48 ;  /* 0x00010030e4007986 */ /* 0x000fe8000c10190c */
[----:B0-----:R-:W4:Y:S04]  /*49c0*/  LDL.LU R146, [R1+0x170] ;  /* 0x0001700001927983 */ /* 0x001f280000300800 */
[----:B-1----:R-:W4:Y:S04]  /*49d0*/  LDL.LU R144, [R1+0x178] ;  /* 0x0001780001907983 */ /* 0x002f280000300800 */
[----:B------:R-:W-:Y:S04]  /*49e0*/  STG.E desc[UR12][R228.64+0x180], R50 ;  /* 0x00018032e4007986 */ /* 0x000fe8000c10190c */
[----:B------:R-:W4:Y:S04]  /*49f0*/  LDL.LU.64 R222, [R1+0x140] ;  /* 0x0001400001de7983 */ /* 0x000f280000300a00 */
[----:B------:R-:W-:Y:S04]  /*4a00*/  STG.E desc[UR12][R228.64+0x200], R180 ;  /* 0x000200b4e4007986 */ /* 0x000fe8000c10190c */
[----:B------:R-:W-:Y:S04]  /*4a10*/  STG.E desc[UR12][R228.64+0x280], R182 ;  /* 0x000280b6e4007986 */ /* 0x000fe8000c10190c */
[----:B--2---:R-:W-:Y:S04]  /*4a20*/  STG.E desc[UR12][R228.64+0x300], R212 ;  /* 0x000300d4e4007986 */ /* 0x004fe8000c10190c */
[----:B------:R0:W-:Y:S04]  /*4a30*/  STG.E desc[UR12][R228.64+0x380], R214 ;  /* 0x000380d6e4007986 */ /* 0x0001e8000c10190c */
[----:B---3--:R1:W-:Y:S04]  /*4a40*/  STG.E desc[UR12][R230.64], R142 ;  /* 0x0000008ee6007986 */ /* 0x0083e8000c10190c */
[----:B------:R2:W-:Y:S04]  /*4a50*/  STG.E desc[UR12][R230.64+0x80], R140 ;  /* 0x0000808ce6007986 */ /* 0x0005e8000c10190c */
[----:B0-----:R-:W3:Y:S04]  /*4a60*/  LDL.LU.64 R228, [R1+0x138] ;  /* 0x0001380001e47983 */ /* 0x001ee80000300a00 */
[----:B------:R-:W-:Y:S04]  /*4a70*/  STG.E desc[UR12][R230.64+0x100], R53 ;  /* 0x00010035e6007986 */ /* 0x000fe8000c10190c */
[----:B------:R-:W-:Y:S04]  /*4a80*/  STG.E desc[UR12][R230.64+0x180], R55 ;  /* 0x00018037e6007986 */ /* 0x000fe8000c10190c */
[----:B-1----:R-:W3:Y:S04]  /*4a90*/  LDL.LU R142, [R1+0x184] ;  /* 0x00018400018e7983 */ /* 0x002ee80000300800 */
[----:B------:R-:W-:Y:S04]  /*4aa0*/  STG.E desc[UR12][R230.64+0x200], R185 ;  /* 0x000200b9e6007986 */ /* 0x000fe8000c10190c */
[----:B--2---:R-:W2:Y:S04]  /*4ab0*/  LDL.LU R140, [R1+0x18c] ;  /* 0x00018c00018c7983 */ /* 0x004ea80000300800 */
[----:B------:R-:W-:Y:S04]  /*4ac0*/  STG.E desc[UR12][R230.64+0x280], R187 ;  /* 0x000280bbe6007986 */ /* 0x000fe8000c10190c */
[----:B------:R-:W-:Y:S04]  /*4ad0*/  STG.E desc[UR12][R230.64+0x300], R217 ;  /* 0x000300d9e6007986 */ /* 0x000fe8000c10190c */
[----:B------:R-:W-:Y:S04]  /*4ae0*/  STG.E desc[UR12][R230.64+0x380], R219 ;  /* 0x000380dbe6007986 */ /* 0x000fe8000c10190c */
[----:B------:R0:W-:Y:S04]  /*4af0*/  STG.E desc[UR12][R224.64], R138 ;  /* 0x0000008ae0007986 */ /* 0x0001e8000c10190c */
[----:B------:R1:W-:Y:S04]  /*4b00*/  STG.E desc[UR12][R224.64+0x80], R136 ;  /* 0x00008088e0007986 */ /* 0x0003e8000c10190c */
[----:B------:R-:W-:Y:S04]  /*4b10*/  STG.E desc[UR12][R224.64+0x100], R49 ;  /* 0x00010031e0007986 */ /* 0x000fe8000c10190c */
[----:B0-----:R-:W2:Y:S04]  /*4b20*/  LDL.LU R138, [R1+0x174] ;  /* 0x00017400018a7983 */ /* 0x001ea80000300800 */
[----:B-1----:R-:W2:Y:S04]  /*4b30*/  LDL.LU R136, [R1+0x17c] ;  /* 0x00017c0001887983 */ /* 0x002ea80000300800 */
[----:B------:R-:W2:Y:S04]  /*4b40*/  LDL.LU.64 R230, [R1+0x130] ;  /* 0x0001300001e67983 */ /* 0x000ea80000300a00 */
[----:B------:R-:W-:Y:S04]  /*4b50*/  STG.E desc[UR12][R224.64+0x180], R51 ;  /* 0x00018033e0007986 */ /* 0x000fe8000c10190c */
[----:B------:R-:W-:Y:S04]  /*4b60*/  STG.E desc[UR12][R224.64+0x200], R181 ;  /* 0x000200b5e0007986 */ /* 0x000fe8000c10190c */
[----:B------:R-:W-:Y:S04]  /*4b70*/  STG.E desc[UR12][R224.64+0x280], R183 ;  /* 0x000280b7e0007986 */ /* 0x000fe8000c10190c */
[----:B------:R-:W-:Y:S04]  /*4b80*/  STG.E desc[UR12][R224.64+0x300], R213 ;  /* 0x000300d5e0007986 */ /* 0x000fe8000c10190c */
[----:B------:R0:W-:Y:S04]  /*4b90*/  STG.E desc[UR12][R224.64+0x380], R215 ;  /* 0x000380d7e0007986 */ /* 0x0001e8000c10190c */
[----:B0-----:R-:W2:Y:S04]  /*4ba0*/  LDL.LU.64 R224, [R1+0x128] ;  /* 0x0001280001e07983 */ /* 0x001ea80000300a00 */
[----:B-----5:R-:W-:Y:S04]  /*4bb0*/  STG.E desc[UR12][R226.64], R134 ;  /* 0x00000086e2007986 */ /* 0x020fe8000c10190c */
[----:B------:R-:W-:Y:S04]  /*4bc0*/  STG.E desc[UR12][R226.64+0x80], R132 ;  /* 0x00008084e2007986 */ /* 0x000fe8000c10190c */
[----:B------:R-:W-:Y:S04]  /*4bd0*/  STG.E desc[UR12][R226.64+0x100], R44 ;  /* 0x0001002ce2007986 */ /* 0x000fe8000c10190c */
[----:B------:R-:W-:Y:S04]  /*4be0*/  STG.E desc[UR12][R226.64+0x180], R46 ;  /* 0x0001802ee2007986 */ /* 0x000fe8000c10190c */
[----:B------:R-:W-:Y:S04]  /*4bf0*/  STG.E desc[UR12][R226.64+0x200], R176 ;  /* 0x000200b0e2007986 */ /* 0x000fe8000c10190c */
[----:B------:R-:W-:Y:S04]  /*4c00*/  STG.E desc[UR12][R226.64+0x280], R178 ;  /* 0x000280b2e2007986 */ /* 0x000fe8000c10190c */
[----:B------:R-:W-:Y:S04]  /*4c10*/  STG.E desc[UR12][R226.64+0x300], R208 ;  /* 0x000300d0e2007986 */ /* 0x000fe8000c10190c */
[----:B------:R0:W-:Y:S04]  /*4c20*/  STG.E desc[UR12][R226.64+0x380], R210 ;  /* 0x000380d2e2007986 */ /* 0x0001e8000c10190c */
[----:B----4-:R-:W-:Y:S04]  /*4c30*/  STG.E desc[UR12][R222.64], R146 ;  /* 0x00000092de007986 */ /* 0x010fe8000c10190c */
[----:B------:R-:W-:Y:S04]  /*4c40*/  STG.E desc[UR12][R222.64+0x80], R144 ;  /* 0x00008090de007986 */ /* 0x000fe8000c10190c */
[----:B------:R-:W-:Y:S04]  /*4c50*/  STG.E desc[UR12][R222.64+0x100], R40 ;  /* 0x00010028de007986 */ /* 0x000fe8000c10190c */
[----:B------:R-:W-:Y:S04]  /*4c60*/  STG.E desc[UR12][R222.64+0x180], R42 ;  /* 0x0001802ade007986 */ /* 0x000fe8000c10190c */
[----:B------:R-:W-:Y:S04]  /*4c70*/  STG.E desc[UR12][R222.64+0x200], R172 ;  /* 0x000200acde007986 */ /* 0x000fe8000c10190c */
[----:B------:R-:W-:Y:S04]  /*4c80*/  STG.E desc[UR12][R222.64+0x280], R174 ;  /* 0x000280aede007986 */ /* 0x000fe8000c10190c */
[----:B------:R-:W-:Y:S04]  /*4c90*/  STG.E desc[UR12][R222.64+0x300], R204 ;  /* 0x000300ccde007986 */ /* 0x000fe8000c10190c */
[----:B------:R-:W-:Y:S04]  /*4ca0*/  STG.E desc[UR12][R222.64+0x380], R206 ;  /* 0x000380cede007986 */ /* 0x000fe8000c10190c */
[----:B0-----:R-:W4:Y:S04]  /*4cb0*/  LDL.LU.64 R226, [R1+0x120] ;  /* 0x0001200001e27983 */ /* 0x001f280000300a00 */
[----:B---3--:R-:W-:Y:S04]  /*4cc0*/  STG.E desc[UR12][R228.64], R142 ;  /* 0x0000008ee4007986 */ /* 0x008fe8000c10190c */
[----:B--2---:R-:W-:Y:S04]  /*4cd0*/  STG.E desc[UR12][R228.64+0x80], R140 ;  /* 0x0000808ce4007986 */ /* 0x004fe8000c10190c */
[----:B------:R-:W-:Y:S04]  /*4ce0*/  STG.E desc[UR12][R228.64+0x100], R45 ;  /* 0x0001002de4007986 */ /* 0x000fe8000c10190c */
        /* <DEDUP_REMOVED lines=13> */
[----:B------:R0:W-:Y:S04]  /*4dc0*/  STG.E desc[UR12][R224.64], R250 ;  /* 0x000000fae0007986 */ /* 0x0001e8000c10190c */
[----:B------:R1:W-:Y:S04]  /*4dd0*/  STG.E desc[UR12][R224.64+0x80], R251 ;  /* 0x000080fbe0007986 */ /* 0x0003e8000c10190c */
[----:B------:R-:W-:Y:S04]  /*4de0*/  LDS.128 R40, [R0+0x400] ;  /* 0x0004000000287984 */ /* 0x000fe80000000c00 */
[----:B0-----:R-:W2:Y:S04]  /*4df0*/  LDL.LU R250, [R1+0x248] ;  /* 0x0002480001fa7983 */ /* 0x001ea80000300800 */
[----:B-1----:R-:W2:Y:S04]  /*4e00*/  LDL.LU R251, [R1+0x244] ;  /* 0x0002440001fb7983 */ /* 0x002ea80000300800 */
[----:B------:R-:W-:Y:S04]  /*4e10*/  STG.E desc[UR12][R224.64+0x100], R36 ;  /* 0x00010024e0007986 */ /* 0x000fe8000c10190c */
[----:B------:R-:W-:Y:S04]  /*4e20*/  STG.E desc[UR12][R224.64+0x180], R38 ;  /* 0x00018026e0007986 */ /* 0x000fe8000c10190c */
[----:B------:R-:W-:Y:S04]  /*4e30*/  STG.E desc[UR12][R224.64+0x200], R168 ;  /* 0x000200a8e0007986 */ /* 0x000fe8000c10190c */
[----:B------:R-:W-:Y:S04]  /*4e40*/  STG.E desc[UR12][R224.64+0x280], R170 ;  /* 0x000280aae0007986 */ /* 0x000fe8000c10190c */
[----:B------:R-:W-:Y:S04]  /*4e50*/  STG.E desc[UR12][R224.64+0x300], R200 ;  /* 0x000300c8e0007986 */ /* 0x000fe8000c10190c */
[----:B------:R-:W-:Y:S04]  /*4e60*/  STG.E desc[UR12][R224.64+0x380], R202 ;  /* 0x000380cae0007986 */ /* 0x000fe8000c10190c */
[----:B----4-:R0:W-:Y:S04]  /*4e70*/  STG.E desc[UR12][R226.64], R248 ;  /* 0x000000f8e2007986 */ /* 0x0101e8000c10190c */
[----:B------:R1:W-:Y:S04]  /*4e80*/  STG.E desc[UR12][R226.64+0x80], R249 ;  /* 0x000080f9e2007986 */ /* 0x0003e8000c10190c */
[----:B------:R-:W-:Y:S04]  /*4e90*/  STG.E desc[UR12][R226.64+0x100], R32 ;  /* 0x00010020e2007986 */ /* 0x000fe8000c10190c */
[----:B------:R-:W-:Y:S04]  /*4ea0*/  STG.E desc[UR12][R226.64+0x180], R34 ;  /* 0x00018022e2007986 */ /* 0x000fe8000c10190c */
[----:B------:R-:W-:Y:S04]  /*4eb0*/  STG.E desc[UR12][R226.64+0x200], R164 ;  /* 0x000200a4e2007986 */ /* 0x000fe8000c10190c */
[----:B------:R-:W-:Y:S04]  /*4ec0*/  STG.E desc[UR12][R226.64+0x280], R166 ;  /* 0x000280a6e2007986 */ /* 0x000fe8000c10190c */
[----:B------:R-:W-:Y:S04]  /*4ed0*/  STG.E desc[UR12][R226.64+0x300], R196 ;  /* 0x000300c4e2007986 */ /* 0x000fe8000c10190c */
[----:B0-----:R-:W3:Y:S04]  /*4ee0*/  LDL.LU R248, [R1+0x240] ;  /* 0x0002400001f87983 */ /* 0x001ee80000300800 */
[----:B------:R-:W-:Y:S04]  /*4ef0*/  STG.E desc[UR12][R226.64+0x380], R198 ;  /* 0x000380c6e2007986 */ /* 0x000fe8000c10190c */
[----:B-1----:R-:W3:Y:S04]  /*4f00*/  LDL.LU R249, [R1+0x23c] ;  /* 0x00023c0001f97983 */ /* 0x002ee80000300800 */
[----:B--2---:R0:W-:Y:S04]  /*4f10*/  STG.E desc[UR12][R250.64], R246 ;  /* 0x000000f6fa007986 */ /* 0x0041e8000c10190c */
[----:B------:R1:W-:Y:S04]  /*4f20*/  STG.E desc[UR12][R250.64+0x80], R247 ;  /* 0x000080f7fa007986 */ /* 0x0003e8000c10190c */
        /* <DEDUP_REMOVED lines=8> */
[----:B------:R-:W0:Y:S04]  /*4fb0*/  LDS.128 R36, [R0] ;  /* 0x0000000000247984 */ /* 0x000e280000000c00 */
[----:B---3--:R1:W-:Y:S04]  /*4fc0*/  STG.E desc[UR12][R248.64], R244 ;  /* 0x000000f4f8007986 */ /* 0x0083e8000c10190c */
[----:B------:R3:W-:Y:S04]  /*4fd0*/  STG.E desc[UR12][R248.64+0x80], R245 ;  /* 0x000080f5f8007986 */ /* 0x0007e8000c10190c */
[----:B------:R-:W-:Y:S04]  /*4fe0*/  STG.E desc[UR12][R248.64+0x100], R33 ;  /* 0x00010021f8007986 */ /* 0x000fe8000c10190c */
[----:B-1----:R-:W4:Y:S04]  /*4ff0*/  LDL.LU R244, [R1+0x230] ;  /* 0x0002300001f47983 */ /* 0x002f280000300800 */
[----:B------:R-:W-:Y:S04]  /*5000*/  STG.E desc[UR12][R248.64+0x180], R35 ;  /* 0x00018023f8007986 */ /* 0x000fe8000c10190c */
[----:B------:R-:W-:Y:S04]  /*5010*/  STG.E desc[UR12][R248.64+0x200], R165 ;  /* 0x000200a5f8007986 */ /* 0x000fe8000c10190c */
[----:B------:R-:W-:Y:S04]  /*5020*/  STG.E desc[UR12][R248.64+0x280], R167 ;  /* 0x000280a7f8007986 */ /* 0x000fe8000c10190c */
[----:B------:R-:W-:Y:S04]  /*5030*/  STG.E desc[UR12][R248.64+0x300], R197 ;  /* 0x000300c5f8007986 */ /* 0x000fe8000c10190c */
[----:B------:R-:W-:Y:S04]  /*5040*/  STG.E desc[UR12][R248.64+0x380], R199 ;  /* 0x000380c7f8007986 */ /* 0x000fe8000c10190c */
[----:B---3--:R-:W4:Y:S04]  /*5050*/  LDL.LU R245, [R1+0x22c] ;  /* 0x00022c0001f57983 */ /* 0x008f280000300800 */
[----:B------:R-:W1:Y:S04]  /*5060*/  LDS.128 R32, [R0+0x100] ;  /* 0x0001000000207984 */ /* 0x000e680000000c00 */
[----:B--2---:R2:W-:Y:S04]  /*5070*/  STG.E desc[UR12][R246.64], R242 ;  /* 0x000000f2f6007986 */ /* 0x0045e8000c10190c */
[----:B------:R3:W-:Y:S04]  /*5080*/  STG.E desc[UR12][R246.64+0x80], R243 ;  /* 0x000080f3f6007986 */ /* 0x0007e8000c10190c */
[----:B--2---:R-:W2:Y:S04]  /*5090*/  LDL.LU R242, [R1+0x228] ;  /* 0x0002280001f27983 */ /* 0x004ea80000300800 */
[----:B---3--:R-:W2:Y:S04]  /*50a0*/  LDL.LU R243, [R1+0x224] ;  /* 0x0002240001f37983 */ /* 0x008ea80000300800 */
        /* <DEDUP_REMOVED lines=9> */
[----:B---3--:R-:W3:Y:S04]  /*5140*/  LDL.LU R240, [R1+0x220] ;  /* 0x0002200001f07983 */ /* 0x008ee80000300800 */
[----:B------:R-:W-:Y:S04]  /*5150*/  STG.E desc[UR12][R244.64+0x180], R26 ;  /* 0x0001801af4007986 */ /* 0x000fe8000c10190c */
[----:B------:R-:W-:Y:S04]  /*5160*/  STG.E desc[UR12][R244.64+0x200], R156 ;  /* 0x0002009cf4007986 */ /* 0x000fe8000c10190c */
[----:B------:R-:W-:Y:S04]  /*5170*/  STG.E desc[UR12][R244.64+0x280], R158 ;  /* 0x0002809ef4007986 */ /* 0x000fe8000c10190c */
[----:B------:R-:W-:Y:S04]  /*5180*/  STG.E desc[UR12][R244.64+0x300], R188 ;  /* 0x000300bcf4007986 */ /* 0x000fe8000c10190c */
[----:B------:R-:W-:Y:S04]  /*5190*/  STG.E desc[UR12][R244.64+0x380], R190 ;  /* 0x000380bef4007986 */ /* 0x000fe8000c10190c */
[----:B----4-:R-:W3:Y:S04]  /*51a0*/  LDL.LU R241, [R1+0x21c] ;  /* 0x00021c0001f17983 */ /* 0x010ee80000300800 */
[----:B--2---:R2:W-:Y:S04]  /*51b0*/  STG.E desc[UR12][R242.64], R238 ;  /* 0x000000eef2007986 */ /* 0x0045e8000c10190c */
[----:B------:R4:W-:Y:S04]  /*51c0*/  STG.E desc[UR12][R242.64+0x80], R239 ;  /* 0x000080eff2007986 */ /* 0x0009e8000c10190c */
[----:B--2---:R-:W2:Y:S04]  /*51d0*/  LDL.LU R238, [R1+0x218] ;  /* 0x0002180001ee7983 */ /* 0x004ea80000300800 */
[----:B----4-:R-:W2:Y:S04]  /*51e0*/  LDL.LU R239, [R1+0x214] ;  /* 0x0002140001ef7983 */ /* 0x010ea80000300800 */
[----:B------:R-:W-:Y:S04]  /*51f0*/  STG.E desc[UR12][R242.64+0x100], R29 ;  /* 0x0001001df2007986 */ /* 0x000fe8000c10190c */
[----:B------:R-:W-:Y:S04]  /*5200*/  STG.E desc[UR12][R242.64+0x180], R31 ;  /* 0x0001801ff2007986 */ /* 0x000fe8000c10190c */
[----:B------:R-:W-:Y:S04]  /*5210*/  STG.E desc[UR12][R242.64+0x200], R161 ;  /* 0x000200a1f2007986 */ /* 0x000fe8000c10190c */
[----:B------:R-:W-:Y:S04]  /*5220*/  STG.E desc[UR12][R242.64+0x280], R163 ;  /* 0x000280a3f2007986 */ /* 0x000fe8000c10190c */
[----:B------:R-:W-:Y:S04]  /*5230*/  STG.E desc[UR12][R242.64+0x300], R193 ;  /* 0x000300c1f2007986 */ /* 0x000fe8000c10190c */
[----:B------:R-:W-:Y:S04]  /*5240*/  STG.E desc[UR12][R242.64+0x380], R195 ;  /* 0x000380c3f2007986 */ /* 0x000fe8000c10190c */
[----:B------:R-:W4:Y:S04]  /*5250*/  LDS.128 R28, [R0+0x200] ;  /* 0x00020000001c7984 */ /* 0x000f280000000c00 */
[----:B---3--:R3:W-:Y:S04]  /*5260*/  STG.E desc[UR12][R240.64], R236 ;  /* 0x000000ecf0007986 */ /* 0x0087e8000c10190c */
        /* <DEDUP_REMOVED lines=8> */
[----:B-----5:R-:W3:Y:S04]  /*52f0*/  LDL.LU R237, [R1+0x20c] ;  /* 0x00020c0001ed7983 */ /* 0x020ee80000300800 */
[----:B--2---:R2:W-:Y:S04]  /*5300*/  STG.E desc[UR12][R238.64], R234 ;  /* 0x000000eaee007986 */ /* 0x0045e8000c10190c */
[----:B------:R5:W-:Y:S04]  /*5310*/  STG.E desc[UR12][R238.64+0x80], R235 ;  /* 0x000080ebee007986 */ /* 0x000be8000c10190c */
[----:B------:R-:W4:Y:S04]  /*5320*/  LDS.128 R24, [R0+0x300] ;  /* 0x0003000000187984 */ /* 0x000f280000000c00 */
[----:B--2---:R-:W2:Y:S04]  /*5330*/  LDL.LU R234, [R1+0x208] ;  /* 0x0002080001ea7983 */ /* 0x004ea80000300800 */
[----:B-----5:R-:W2:Y:S04]  /*5340*/  LDL.LU R235, [R1+0x204] ;  /* 0x0002040001eb7983 */ /* 0x020ea80000300800 */
[----:B------:R-:W-:Y:S04]  /*5350*/  STG.E desc[UR12][R238.64+0x100], R84 ;  /* 0x00010054ee007986 */ /* 0x000fe8000c10190c */
[----:B------:R-:W-:Y:S04]  /*5360*/  STG.E desc[UR12][R238.64+0x180], R86 ;  /* 0x00018056ee007986 */ /* 0x000fe8000c10190c */
[----:B------:R-:W-:Y:S04]  /*5370*/  STG.E desc[UR12][R238.64+0x200], R116 ;  /* 0x00020074ee007986 */ /* 0x000fe8000c10190c */
[----:B------:R-:W-:Y:S04]  /*5380*/  STG.E desc[UR12][R238.64+0x280], R118 ;  /* 0x00028076ee007986 */ /* 0x000fe8000c10190c */
[----:B0-----:R-:W-:Y:S04]  /*5390*/  STG.E desc[UR12][R238.64+0x300], R36 ;  /* 0x00030024ee007986 */ /* 0x001fe8000c10190c */
[----:B------:R-:W-:Y:S04]  /*53a0*/  STG.E desc[UR12][R238.64+0x380], R38 ;  /* 0x00038026ee007986 */ /* 0x000fe8000c10190c */
[----:B---3--:R0:W-:Y:S04]  /*53b0*/  STG.E desc[UR12][R236.64], R232 ;  /* 0x000000e8ec007986 */ /* 0x0081e8000c10190c */
[----:B------:R3:W-:Y:S04]  /*53c0*/  STG.E desc[UR12][R236.64+0x80], R233 ;  /* 0x000080e9ec007986 */ /* 0x0007e8000c10190c */
[----:B------:R-:W-:Y:S04]  /*53d0*/  STG.E desc[UR12][R236.64+0x100], R80 ;  /* 0x00010050ec007986 */ /* 0x000fe8000c10190c */
[----:B0-----:R-:W5:Y:S04]  /*53e0*/  LDL.LU R232, [R1+0x200] ;  /* 0x0002000001e87983 */ /* 0x001f680000300800 */
[----:B------:R-:W-:Y:S04]  /*53f0*/  STG.E desc[UR12][R236.64+0x180], R82 ;  /* 0x00018052ec007986 */ /* 0x000fe8000c10190c */
[----:B------:R-:W-:Y:S04]  /*5400*/  STG.E desc[UR12][R236.64+0x200], R112 ;  /* 0x00020070ec007986 */ /* 0x000fe8000c10190c */
[----:B------:R-:W-:Y:S04]  /*5410*/  STG.E desc[UR12][R236.64+0x280], R114 ;  /* 0x00028072ec007986 */ /* 0x000fe8000c10190c */
[----:B-1----:R-:W-:Y:S04]  /*5420*/  STG.E desc[UR12][R236.64+0x300], R32 ;  /* 0x00030020ec007986 */ /* 0x002fe8000c10190c */
[----:B------:R-:W-:Y:S04]  /*5430*/  STG.E desc[UR12][R236.64+0x380], R34 ;  /* 0x00038022ec007986 */ /* 0x000fe8000c10190c */
[----:B---3--:R-:W5:Y:S04]  /*5440*/  LDL.LU R233, [R1+0x1fc] ;  /* 0x0001fc0001e97983 */ /* 0x008f680000300800 */
        /* <DEDUP_REMOVED lines=10> */
[----:B------:R-:W-:Y:S04]  /*54f0*/  LDS.128 R36, [R0+0x600] ;  /* 0x0006000000247984 */ /* 0x000fe80000000c00 */
[----:B-----5:R0:W-:Y:S04]  /*5500*/  STG.E desc[UR12][R232.64], R152 ;  /* 0x00000098e8007986 */ /* 0x0201e8000c10190c */
[----:B------:R1:W-:Y:S04]  /*5510*/  STG.E desc[UR12][R232.64+0x80], R153 ;  /* 0x00008099e8007986 */ /* 0x0003e8000c10190c */
[----:B------:R-:W-:Y:S04]  /*5520*/  STG.E desc[UR12][R232.64+0x100], R81 ;  /* 0x00010051e8007986 */ /* 0x000fe8000c10190c */
[----:B0-----:R-:W3:Y:S04]  /*5530*/  LDL.LU R152, [R1+0x1f0] ;  /* 0x0001f00001987983 */ /* 0x001ee80000300800 */
[----:B------:R-:W-:Y:S04]  /*5540*/  STG.E desc[UR12][R232.64+0x180], R83 ;  /* 0x00018053e8007986 */ /* 0x000fe8000c10190c */
[----:B------:R-:W-:Y:S04]  /*5550*/  STG.E desc[UR12][R232.64+0x200], R113 ;  /* 0x00020071e8007986 */ /* 0x000fe8000c10190c */
[----:B------:R-:W-:Y:S04]  /*5560*/  STG.E desc[UR12][R232.64+0x280], R115 ;  /* 0x00028073e8007986 */ /* 0x000fe8000c10190c */
[----:B------:R-:W-:Y:S04]  /*5570*/  STG.E desc[UR12][R232.64+0x300], R33 ;  /* 0x00030021e8007986 */ /* 0x000fe8000c10190c */
[----:B------:R-:W-:Y:S04]  /*5580*/  STG.E desc[UR12][R232.64+0x380], R35 ;  /* 0x00038023e8007986 */ /* 0x000fe8000c10190c */
[----:B-1----:R-:W3:Y:S04]  /*5590*/  LDL.LU R153, [R1+0x1ec] ;  /* 0x0001ec0001997983 */ /* 0x002ee80000300800 */
[----:B--2---:R0:W-:Y:S04]  /*55a0*/  STG.E desc[UR12][R154.64], R22 ;  /* 0x000000169a007986 */ /* 0x0041e8000c10190c */
[----:B------:R1:W-:Y:S04]  /*55b0*/  STG.E desc[UR12][R154.64+0x80], R23 ;  /* 0x000080179a007986 */ /* 0x0003e8000c10190c */
[----:B------:R-:W2:Y:S04]  /*55c0*/  LDS.128 R32, [R0+0x500] ;  /* 0x0005000000207984 */ /* 0x000ea80000000c00 */
[----:B0-----:R-:W5:Y:S04]  /*55d0*/  LDL.LU R22, [R1+0x1e8] ;  /* 0x0001e80001167983 */ /* 0x001f680000300800 */
[----:B-1----:R-:W5:Y:S04]  /*55e0*/  LDL.LU R23, [R1+0x1e4] ;  /* 0x0001e40001177983 */ /* 0x002f680000300800 */
[----:B------:R-:W-:Y:S04]  /*55f0*/  STG.E desc[UR12][R154.64+0x100], R72 ;  /* 0x000100489a007986 */ /* 0x000fe8000c10190c */
[----:B------:R-:W-:Y:S04]  /*5600*/  STG.E desc[UR12][R154.64+0x180], R74 ;  /* 0x0001804a9a007986 */ /* 0x000fe8000c10190c */
[----:B------:R-:W-:Y:S04]  /*5610*/  STG.E desc[UR12][R154.64+0x200], R100 ;  /* 0x000200649a007986 */ /* 0x000fe8000c10190c */
[----:B------:R-:W-:Y:S04]  /*5620*/  STG.E desc[UR12][R154.64+0x280], R102 ;  /* 0x000280669a007986 */ /* 0x000fe8000c10190c */
[----:B----4-:R-:W-:Y:S04]  /*5630*/  STG.E desc[UR12][R154.64+0x300], R28 ;  /* 0x0003001c9a007986 */ /* 0x010fe8000c10190c */
[----:B------:R-:W-:Y:S04]  /*5640*/  STG.E desc[UR12][R154.64+0x380], R30 ;  /* 0x0003801e9a007986 */ /* 0x000fe8000c10190c */
[----:B---3--:R0:W-:Y:S04]  /*5650*/  STG.E desc[UR12][R152.64], R20 ;  /* 0x0000001498007986 */ /* 0x0081e8000c10190c */
        /* <DEDUP_REMOVED lines=9> */
[----:B-----5:R0:W-:Y:S04]  /*56f0*/  STG.E desc[UR12][R22.64], R18 ;  /* 0x0000001216007986 */ /* 0x0201e8000c10190c */
[----:B------:R1:W-:Y:S04]  /*5700*/  STG.E desc[UR12][R22.64+0x80], R19 ;  /* 0x0000801316007986 */ /* 0x0003e8000c10190c */
[----:B0-----:R-:W4:Y:S04]  /*5710*/  LDL.LU R18, [R1+0x1d8] ;  /* 0x0001d80001127983 */ /* 0x001f280000300800 */
[----:B-1----:R-:W4:Y:S04]  /*5720*/  LDL.LU R19, [R1+0x1d4] ;  /* 0x0001d40001137983 */ /* 0x002f280000300800 */
[----:B------:R-:W-:Y:S04]  /*5730*/  STG.E desc[UR12][R22.64+0x100], R73 ;  /* 0x0001004916007986 */ /* 0x000fe8000c10190c */
[----:B------:R-:W-:Y:S04]  /*5740*/  STG.E desc[UR12][R22.64+0x180], R75 ;  /* 0x0001804b16007986 */ /* 0x000fe8000c10190c */
[----:B------:R-:W-:Y:S04]  /*5750*/  STG.E desc[UR12][R22.64+0x200], R101 ;  /* 0x0002006516007986 */ /* 0x000fe8000c10190c */
[----:B------:R-:W-:Y:S04]  /*5760*/  STG.E desc[UR12][R22.64+0x280], R103 ;  /* 0x0002806716007986 */ /* 0x000fe8000c10190c */
[----:B------:R-:W-:Y:S04]  /*5770*/  STG.E desc[UR12][R22.64+0x300], R29 ;  /* 0x0003001d16007986 */ /* 0x000fe8000c10190c */
[----:B------:R-:W-:Y:S04]  /*5780*/  STG.E desc[UR12][R22.64+0x380], R31 ;  /* 0x0003801f16007986 */ /* 0x000fe8000c10190c */
[----:B------:R-:W0:Y:S04]  /*5790*/  LDS.128 R28, [R0+0x700] ;  /* 0x00070000001c7984 */ /* 0x000e280000000c00 */
[----:B---3--:R1:W-:Y:S04]  /*57a0*/  STG.E desc[UR12][R20.64], R16 ;  /* 0x0000001014007986 */ /* 0x0083e8000c10190c */
[----:B------:R3:W-:Y:S04]  /*57b0*/  STG.E desc[UR12][R20.64+0x80], R17 ;  /* 0x0000801114007986 */ /* 0x0007e8000c10190c */
[----:B------:R-:W-:Y:S04]  /*57c0*/  STG.E desc[UR12][R20.64+0x100], R69 ;  /* 0x0001004514007986 */ /* 0x000fe8000c10190c */
[----:B-1----:R-:W5:Y:S04]  /*57d0*/  LDL.LU R16, [R1+0x1d0] ;  /* 0x0001d00001107983 */ /* 0x002f680000300800 */
[----:B------:R-:W-:Y:S04]  /*57e0*/  STG.E desc[UR12][R20.64+0x180], R71 ;  /* 0x0001804714007986 */ /* 0x000fe8000c10190c */
[----:B------:R-:W-:Y:S04]  /*57f0*/  STG.E desc[UR12][R20.64+0x200], R97 ;  /* 0x0002006114007986 */ /* 0x000fe8000c10190c */
[----:B------:R-:W-:Y:S04]  /*5800*/  STG.E desc[UR12][R20.64+0x280], R99 ;  /* 0x0002806314007986 */ /* 0x000fe8000c10190c */
[----:B------:R-:W-:Y:S04]  /*5810*/  STG.E desc[UR12][R20.64+0x300], R25 ;  /* 0x0003001914007986 */ /* 0x000fe8000c10190c */
[----:B------:R-:W-:Y:S04]  /*5820*/  STG.E desc[UR12][R20.64+0x380], R27 ;  /* 0x0003801b14007986 */ /* 0x000fe8000c10190c */
[----:B---3--:R-:W5:Y:S04]  /*5830*/  LDL.LU R17, [R1+0x1cc] ;  /* 0x0001cc0001117983 */ /* 0x008f680000300800 */
[----:B----4-:R1:W-:Y:S04]  /*5840*/  STG.E desc[UR12][R18.64], R14 ;  /* 0x0000000e12007986 */ /* 0x0103e8000c10190c */
[----:B------:R3:W-:Y:S04]  /*5850*/  STG.E desc[UR12][R18.64+0x80], R15 ;  /* 0x0000800f12007986 */ /* 0x0007e8000c10190c */
[----:B-1----:R-:W4:Y:S04]  /*5860*/  LDL.LU R14, [R1+0x1c8] ;  /* 0x0001c800010e7983 */ /* 0x002f280000300800 */
[----:B---3--:R-:W4:Y:S04]  /*5870*/  LDL.LU R15, [R1+0x1c4] ;  /* 0x0001c400010f7983 */ /* 0x008f280000300800 */
[----:B------:R-:W-:Y:S04]  /*5880*/  STG.E desc[UR12][R18.64+0x100], R60 ;  /* 0x0001003c12007986 */ /* 0x000fe8000c10190c */
[----:B------:R-:W-:Y:S04]  /*5890*/  STG.E desc[UR12][R18.64+0x180], R62 ;  /* 0x0001803e12007986 */ /* 0x000fe8000c10190c */
[----:B------:R-:W-:Y:S04]  /*58a0*/  STG.E desc[UR12][R18.64+0x200], R108 ;  /* 0x0002006c12007986 */ /* 0x000fe8000c10190c */
[----:B------:R-:W-:Y:S04]  /*58b0*/  STG.E desc[UR12][R18.64+0x280], R110 ;  /* 0x0002806e12007986 */ /* 0x000fe8000c10190c */
[----:B------:R-:W-:Y:S04]  /*58c0*/  STG.E desc[UR12][R18.64+0x300], R40 ;  /* 0x0003002812007986 */ /* 0x000fe8000c10190c */
[----:B------:R-:W-:Y:S04]  /*58d0*/  STG.E desc[UR12][R18.64+0x380], R42 ;  /* 0x0003802a12007986 */ /* 0x000fe8000c10190c */
[----:B-----5:R1:W-:Y:S04]  /*58e0*/  STG.E desc[UR12][R16.64], R10 ;  /* 0x0000000a10007986 */ /* 0x0203e8000c10190c */
[----:B------:R3:W-:Y:S04]  /*58f0*/  STG.E desc[UR12][R16.64+0x80], R12 ;  /* 0x0000800c10007986 */ /* 0x0007e8000c10190c */
[----:B------:R-:W-:Y:S04]  /*5900*/  STG.E desc[UR12][R16.64+0x100], R76 ;  /* 0x0001004c10007986 */ /* 0x000fe8000c10190c */
[----:B-1----:R-:W5:Y:S04]  /*5910*/  LDL.LU R10, [R1+0x1c0] ;  /* 0x0001c000010a7983 */ /* 0x002f680000300800 */
[----:B------:R-:W-:Y:S04]  /*5920*/  STG.E desc[UR12][R16.64+0x180], R78 ;  /* 0x0001804e10007986 */ /* 0x000fe8000c10190c */
[----:B------:R-:W-:Y:S04]  /*5930*/  STG.E desc[UR12][R16.64+0x200], R104 ;  /* 0x0002006810007986 */ /* 0x000fe8000c10190c */
[----:B------:R-:W-:Y:S04]  /*5940*/  STG.E desc[UR12][R16.64+0x280], R106 ;  /* 0x0002806a10007986 */ /* 0x000fe8000c10190c */
[----:B--2---:R-:W-:Y:S04]  /*5950*/  STG.E desc[UR12][R16.64+0x300], R32 ;  /* 0x0003002010007986 */ /* 0x004fe8000c10190c */
[----:B------:R-:W-:Y:S04]  /*5960*/  STG.E desc[UR12][R16.64+0x380], R34 ;  /* 0x0003802210007986 */ /* 0x000fe8000c10190c */
[----:B---3--:R-:W2:Y:S04]  /*5970*/  LDL.LU R12, [R1+0x1bc] ;  /* 0x0001bc00010c7983 */ /* 0x008ea80000300800 */
[----:B----4-:R1:W-:Y:S04]  /*5980*/  STG.E desc[UR12][R14.64], R13 ;  /* 0x0000000d0e007986 */ /* 0x0103e8000c10190c */
[----:B-1----:R-:W2:Y:S04]  /*5990*/  LDL.LU R13, [R1+0x1b8] ;  /* 0x0001b800010d7983 */ /* 0x002ea80000300800 */
[----:B------:R1:W-:Y:S04]  /*59a0*/  STG.E desc[UR12][R14.64+0x80], R11 ;  /* 0x0000800b0e007986 */ /* 0x0003e8000c10190c */
[----:B------:R-:W-:Y:S04]  /*59b0*/  STG.E desc[UR12][R14.64+0x100], R61 ;  /* 0x0001003d0e007986 */ /* 0x000fe8000c10190c */
[----:B------:R-:W-:Y:S04]  /*59c0*/  STG.E desc[UR12][R14.64+0x180], R63 ;  /* 0x0001803f0e007986 */ /* 0x000fe8000c10190c */
[----:B-1----:R-:W5:Y:S04]  /*59d0*/  LDL.LU R11, [R1+0x1b4] ;  /* 0x0001b400010b7983 */ /* 0x002f680000300800 */
[----:B------:R-:W3:Y:S04]  /*59e0*/  LDL.LU R140, [R1+0x14] ;  /* 0x00001400018c7983 */ /* 0x000ee80000300800 */
[----:B------:R-:W-:Y:S04]  /*59f0*/  STG.E desc[UR12][R14.64+0x200], R109 ;  /* 0x0002006d0e007986 */ /* 0x000fe8000c10190c */
[----:B------:R-:W-:Y:S04]  /*5a00*/  STG.E desc[UR12][R14.64+0x280], R111 ;  /* 0x0002806f0e007986 */ /* 0x000fe8000c10190c */
[----:B------:R-:W-:Y:S04]  /*5a10*/  STG.E desc[UR12][R14.64+0x300], R41 ;  /* 0x000300290e007986 */ /* 0x000fe8000c10190c */
[----:B------:R-:W-:Y:S04]  /*5a20*/  STG.E desc[UR12][R14.64+0x380], R43 ;  /* 0x0003802b0e007986 */ /* 0x000fe8000c10190c */
[----:B------:R-:W4:Y:S04]  /*5a30*/  LDL.LU R138, [R1+0x1c] ;  /* 0x00001c00018a7983 */ /* 0x000f280000300800 */
[----:B--2---:R1:W-:Y:S04]  /*5a40*/  STG.E desc[UR12][R12.64], R8 ;  /* 0x000000080c007986 */ /* 0x0043e8000c10190c */
[----:B------:R2:W-:Y:S04]  /*5a50*/  STG.E desc[UR12][R12.64+0x80], R9 ;  /* 0x000080090c007986 */ /* 0x0005e8000c10190c */
[----:B-1----:R-:W3:Y:S04]  /*5a60*/  LDL.LU R8, [R1+0x1b0] ;  /* 0x0001b00001087983 */ /* 0x002ee80000300800 */
[----:B--2---:R-:W3:Y:S04]  /*5a70*/  LDL.LU R9, [R1+0x1ac] ;  /* 0x0001ac0001097983 */ /* 0x004ee80000300800 */
[----:B------:R-:W-:Y:S04]  /*5a80*/  STG.E desc[UR12][R12.64+0x100], R77 ;  /* 0x0001004d0c007986 */ /* 0x000fe8000c10190c */
[----:B------:R-:W-:Y:S04]  /*5a90*/  STG.E desc[UR12][R12.64+0x180], R79 ;  /* 0x0001804f0c007986 */ /* 0x000fe8000c10190c */
[----:B------:R-:W-:Y:S04]  /*5aa0*/  STG.E desc[UR12][R12.64+0x200], R105 ;  /* 0x000200690c007986 */ /* 0x000fe8000c10190c */
[----:B------:R-:W-:Y:S04]  /*5ab0*/  STG.E desc[UR12][R12.64+0x280], R107 ;  /* 0x0002806b0c007986 */ /* 0x000fe8000c10190c */
[----:B------:R-:W-:Y:S04]  /*5ac0*/  STG.E desc[UR12][R12.64+0x300], R33 ;  /* 0x000300210c007986 */ /* 0x000fe8000c10190c */
[----:B------:R-:W-:Y:S04]  /*5ad0*/  STG.E desc[UR12][R12.64+0x380], R35 ;  /* 0x000380230c007986 */ /* 0x000fe8000c10190c */
[----:B------:R-:W2:Y:S04]  /*5ae0*/  LDL.LU R136, [R1+0x4] ;  /* 0x0000040001887983 */ /* 0x000ea80000300800 */
[----:B-----5:R1:W-:Y:S04]  /*5af0*/  STG.E desc[UR12][R10.64], R6 ;  /* 0x000000060a007986 */ /* 0x0203e8000c10190c */
        /* <DEDUP_REMOVED lines=8> */
[----:B-----5:R-:W4:Y:S04]  /*5b80*/  LDL.LU R7, [R1+0x1a4] ;  /* 0x0001a40001077983 */ /* 0x020f280000300800 */
[----:B---3--:R1:W-:Y:S04]  /*5b90*/  STG.E desc[UR12][R8.64], R4 ;  /* 0x0000000408007986 */ /* 0x0083e8000c10190c */
[----:B------:R3:W-:Y:S04]  /*5ba0*/  STG.E desc[UR12][R8.64+0x80], R5 ;  /* 0x0000800508007986 */ /* 0x0007e8000c10190c */
[----:B-1----:R-:W2:Y:S04]  /*5bb0*/  LDL.LU R4, [R1+0x1a0] ;  /* 0x0001a00001047983 */ /* 0x002ea80000300800 */
[----:B---3--:R-:W2:Y:S04]  /*5bc0*/  LDL.LU R5, [R1+0x19c] ;  /* 0x00019c0001057983 */ /* 0x008ea80000300800 */
[----:B------:R-:W-:Y:S04]  /*5bd0*/  STG.E desc[UR12][R8.64+0x100], R56 ;  /* 0x0001003808007986 */ /* 0x000fe8000c10190c */
[----:B------:R-:W-:Y:S04]  /*5be0*/  STG.E desc[UR12][R8.64+0x180], R58 ;  /* 0x0001803a08007986 */ /* 0x000fe8000c10190c */
[----:B------:R-:W-:Y:S04]  /*5bf0*/  STG.E desc[UR12][R8.64+0x200], R88 ;  /* 0x0002005808007986 */ /* 0x000fe8000c10190c */
[----:B------:R-:W-:Y:S04]  /*5c00*/  STG.E desc[UR12][R8.64+0x280], R90 ;  /* 0x0002805a08007986 */ /* 0x000fe8000c10190c */
[----:B0-----:R-:W-:Y:S04]  /*5c10*/  STG.E desc[UR12][R8.64+0x300], R28 ;  /* 0x0003001c08007986 */ /* 0x001fe8000c10190c */
[----:B------:R-:W-:Y:S04]  /*5c20*/  STG.E desc[UR12][R8.64+0x380], R30 ;  /* 0x0003801e08007986 */ /* 0x000fe8000c10190c */
        /* <DEDUP_REMOVED lines=8> */
[----:B--2---:R-:W-:Y:S04]  /*5cb0*/  STG.E desc[UR12][R4.64], R136 ;  /* 0x0000008804007986 */ /* 0x004fe8000c10190c */
[----:B------:R-:W-:Y:S04]  /*5cc0*/  STG.E desc[UR12][R4.64+0x80], R252 ;  /* 0x000080fc04007986 */ /* 0x000fe8000c10190c */
[----:B------:R-:W-:Y:S04]  /*5cd0*/  STG.E desc[UR12][R4.64+0x100], R57 ;  /* 0x0001003904007986 */ /* 0x000fe8000c10190c */
[----:B------:R-:W-:Y:S04]  /*5ce0*/  STG.E desc[UR12][R4.64+0x180], R59 ;  /* 0x0001803b04007986 */ /* 0x000fe8000c10190c */
[----:B------:R-:W-:Y:S04]  /*5cf0*/  STG.E desc[UR12][R4.64+0x200], R89 ;  /* 0x0002005904007986 */ /* 0x000fe8000c10190c */
[----:B------:R-:W-:Y:S04]  /*5d00*/  STG.E desc[UR12][R4.64+0x280], R91 ;  /* 0x0002805b04007986 */ /* 0x000fe8000c10190c */
[----:B------:R-:W-:Y:S04]  /*5d10*/  STG.E desc[UR12][R4.64+0x300], R29 ;  /* 0x0003001d04007986 */ /* 0x000fe8000c10190c */
[----:B------:R-:W-:Y:S01]  /*5d20*/  STG.E desc[UR12][R4.64+0x380], R31 ;  /* 0x0003801f04007986 */ /* 0x000fe2000c10190c */
[----:B------:R-:W-:Y:S05]  /*5d30*/  EXIT ;  /* 0x000000000000794d */ /* 0x000fea0003800000 */
.L_x_0:
[----:B------:R-:W-:-:S00]  /*5d40*/  BRA `(.L_x_0) ;  /* 0xfffffffc00fc7947 */ /* 0x000fc0000383ffff */
[----:B------:R-:W-:-:S00]  /*5d50*/  NOP ;  /* 0x0000000000007918 */ /* 0x000fc00000000000 */
        /* <DEDUP_REMOVED lines=10> */
.L_x_1:


//--------------------- .nv.shared.gluon_mma      --------------------------
	.section	.nv.shared.gluon_mma,"aw",@nobits
	.sectionflags	@""
	.align	16
	.zero		1024


//--------------------- .nv.shared.reserved.0     --------------------------
	.section	.nv.shared.reserved.0,"aw",@nobits
	.weak		__nv_reservedSMEM_offset_0_alias
	.size		__nv_reservedSMEM_offset_0_alias, 0, 0
	.other		__nv_reservedSMEM_offset_0_alias,@"STO_CUDA_RESERVED_SHARED STV_DEFAULT"
__nv_reservedSMEM_offset_0_alias:
	.zero		0


//--------------------- .nv.constant0.gluon_mma   --------------------------
	.section	.nv.constant0.gluon_mma,"a",@progbits
	.sectionflags	@""
	.align	4
.nv.constant0.gluon_mma:
	.zero		568


//--------------------- SYMBOLS --------------------------

	.type		.nv.reservedSmem.offset0,@object
	.size		.nv.reservedSmem.offset0,0x4
